	.target	sm_90a

	.elftype	@"ET_EXEC"


//--------------------- .note.nv.tkinfo           --------------------------
	.section	.note.nv.tkinfo,"",@"SHT_NOTE"
	.sectionflags	@"SHF_NOTE_NV_TKINFO"
	.tkinfo
        /*0018*/ 	.word	0x00000002
        /*0030*/ 	.string	""
        /*0030*/ 	.string	"ptxas"
        /*0030*/ 	.string	"Cuda compilation tools, release 13.0, V13.0.88"
        /*0030*/ 	.string	"Build cuda_13.0.r13.0/compiler.36424714_0"
        /*0030*/ 	.string	"-v  -suppress-debug-info  -lineinfo  -arch sm_90a "



//--------------------- .note.nv.cuinfo           --------------------------
	.section	.note.nv.cuinfo,"",@"SHT_NOTE"
	.sectionflags	@"SHF_NOTE_NV_CUINFO"
        /*0018*/ 	.short	0x0002
        /*001a*/ 	.short	0x005a
        /*001c*/ 	.short	0x0082
	.zero		2


//--------------------- .nv.info                  --------------------------
	.section	.nv.info,"",@"SHT_CUDA_INFO"
	.align	4


	//----- nvinfo : EIATTR_REGCOUNT
	.align		4
        /*0000*/ 	.byte	0x04, 0x2f
        /*0002*/ 	.short	(.L_1 - .L_0)
	.align		4
.L_0:
        /*0004*/ 	.word	index@(gluon_wgmma)
        /*0008*/ 	.word	0x0000005a


	//----- nvinfo : EIATTR_FRAME_SIZE
	.align		4
.L_1:
        /*000c*/ 	.byte	0x04, 0x11
        /*000e*/ 	.short	(.L_3 - .L_2)
	.align		4
.L_2:
        /*0010*/ 	.word	index@(gluon_wgmma)
        /*0014*/ 	.word	0x00000000


	//----- nvinfo : EIATTR_MIN_STACK_SIZE
	.align		4
.L_3:
        /*0018*/ 	.byte	0x04, 0x12
        /*001a*/ 	.short	(.L_5 - .L_4)
	.align		4
.L_4:
        /*001c*/ 	.word	index@(gluon_wgmma)
        /*0020*/ 	.word	0x00000000
.L_5:


//--------------------- .nv.compat                --------------------------
	.section	.nv.compat,"",@"SHT_CUDA_COMPAT_INFO"
	.align	4
        /*0000*/ 	.byte	0x02, 0x09, 0x01, 0x00, 0x02, 0x02, 0x04, 0x00, 0x02, 0x05, 0x05, 0x00, 0x03, 0x07, 0x01, 0x01
        /*0010*/ 	.byte	0x02, 0x03, 0x03, 0x00, 0x02, 0x06, 0x01, 0x00, 0x04, 0x0b, 0x08, 0x00, 0x00, 0x00, 0x00, 0x00
        /*0020*/ 	.byte	0x00, 0x00, 0x00, 0x00


//--------------------- .nv.info.gluon_wgmma      --------------------------
	.section	.nv.info.gluon_wgmma,"",@"SHT_CUDA_INFO"
	.sectionflags	@""
	.align	4


	//----- nvinfo : EIATTR_CUDA_API_VERSION
	.align		4
        /*0000*/ 	.byte	0x04, 0x37
        /*0002*/ 	.short	(.L_7 - .L_6)
.L_6:
        /*0004*/ 	.word	0x00000082


	//----- nvinfo : EIATTR_KPARAM_INFO
	.align		4
.L_7:
        /*0008*/ 	.byte	0x04, 0x17
        /*000a*/ 	.short	(.L_9 - .L_8)
.L_8:
        /*000c*/ 	.word	0x00000000
        /*0010*/ 	.short	0x000a
        /*0012*/ 	.short	0x0048
        /*0014*/ 	.byte	0x00, 0xf4, 0x21, 0x00


	//----- nvinfo : EIATTR_KPARAM_INFO
	.align		4
.L_9:
        /*0018*/ 	.byte	0x04, 0x17
        /*001a*/ 	.short	(.L_11 - .L_10)
.L_10:
        /*001c*/ 	.word	0x00000000
        /*0020*/ 	.short	0x0009
        /*0022*/ 	.short	0x0040
        /*0024*/ 	.byte	0x00, 0xf4, 0x21, 0x00


	//----- nvinfo : EIATTR_KPARAM_INFO
	.align		4
.L_11:
        /*0028*/ 	.byte	0x04, 0x17
        /*002a*/ 	.short	(.L_13 - .L_12)
.L_12:
        /*002c*/ 	.word	0x00000000
        /*0030*/ 	.short	0x0008
        /*0032*/ 	.short	0x0038
        /*0034*/ 	.byte	0x00, 0xf0, 0x21, 0x00


	//----- nvinfo : EIATTR_KPARAM_INFO
	.align		4
.L_13:
        /*0038*/ 	.byte	0x04, 0x17
        /*003a*/ 	.short	(.L_15 - .L_14)
.L_14:
        /*003c*/ 	.word	0x00000000
        /*0040*/ 	.short	0x0007
        /*0042*/ 	.short	0x0030
        /*0044*/ 	.byte	0x00, 0xf0, 0x21, 0x00


	//----- nvinfo : EIATTR_KPARAM_INFO
	.align		4
.L_15:
        /*0048*/ 	.byte	0x04, 0x17
        /*004a*/ 	.short	(.L_17 - .L_16)
.L_16:
        /*004c*/ 	.word	0x00000000
        /*0050*/ 	.short	0x0006
        /*0052*/ 	.short	0x0028
        /*0054*/ 	.byte	0x00, 0xf0, 0x21, 0x00


	//----- nvinfo : EIATTR_KPARAM_INFO
	.align		4
.L_17:
        /*0058*/ 	.byte	0x04, 0x17
        /*005a*/ 	.short	(.L_19 - .L_18)
.L_18:
        /*005c*/ 	.word	0x00000000
        /*0060*/ 	.short	0x0005
        /*0062*/ 	.short	0x0020
        /*0064*/ 	.byte	0x00, 0xf0, 0x11, 0x00


	//----- nvinfo : EIATTR_KPARAM_INFO
	.align		4
.L_19:
        /*0068*/ 	.byte	0x04, 0x17
        /*006a*/ 	.short	(.L_21 - .L_20)
.L_20:
        /*006c*/ 	.word	0x00000000
        /*0070*/ 	.short	0x0004
        /*0072*/ 	.short	0x001c
        /*0074*/ 	.byte	0x00, 0xf0, 0x11, 0x00


	//----- nvinfo : EIATTR_KPARAM_INFO
	.align		4
.L_21:
        /*0078*/ 	.byte	0x04, 0x17
        /*007a*/ 	.short	(.L_23 - .L_22)
.L_22:
        /*007c*/ 	.word	0x00000000
        /*0080*/ 	.short	0x0003
        /*0082*/ 	.short	0x0018
        /*0084*/ 	.byte	0x00, 0xf0, 0x11, 0x00


	//----- nvinfo : EIATTR_KPARAM_INFO
	.align		4
.L_23:
        /*0088*/ 	.byte	0x04, 0x17
        /*008a*/ 	.short	(.L_25 - .L_24)
.L_24:
        /*008c*/ 	.word	0x00000000
        /*0090*/ 	.short	0x0002
        /*0092*/ 	.short	0x0010
        /*0094*/ 	.byte	0x00, 0xf4, 0x21, 0x00


	//----- nvinfo : EIATTR_KPARAM_INFO
	.align		4
.L_25:
        /*0098*/ 	.byte	0x04, 0x17
        /*009a*/ 	.short	(.L_27 - .L_26)
.L_26:
        /*009c*/ 	.word	0x00000000
        /*00a0*/ 	.short	0x0001
        /*00a2*/ 	.short	0x0008
        /*00a4*/ 	.byte	0x00, 0xf4, 0x21, 0x00


	//----- nvinfo : EIATTR_KPARAM_INFO
	.align		4
.L_27:
        /*00a8*/ 	.byte	0x04, 0x17
        /*00aa*/ 	.short	(.L_29 - .L_28)
.L_28:
        /*00ac*/ 	.word	0x00000000
        /*00b0*/ 	.short	0x0000
        /*00b2*/ 	.short	0x0000
        /*00b4*/ 	.byte	0x00, 0xf4, 0x21, 0x00


	//----- nvinfo : EIATTR_SPARSE_MMA_MASK
	.align		4
.L_29:
        /*00b8*/ 	.byte	0x03, 0x50
        /*00ba*/ 	.short	0x0000


	//----- nvinfo : EIATTR_MAXREG_COUNT
	.align		4
        /*00bc*/ 	.byte	0x03, 0x1b
        /*00be*/ 	.short	0x00ff


	//----- nvinfo : EIATTR_NUM_BARRIERS
	.align		4
        /*00c0*/ 	.byte	0x02, 0x4c
        /*00c2*/ 	.byte	0x01
	.zero		1


	//----- nvinfo : EIATTR_MERCURY_ISA_VERSION
	.align		4
        /*00c4*/ 	.byte	0x03, 0x5f
        /*00c6*/ 	.short	0x0101


	//----- nvinfo : EIATTR_INT_WARP_WIDE_INSTR_OFFSETS
	.align		4
        /*00c8*/ 	.byte	0x04, 0x31
        /*00ca*/ 	.short	(.L_31 - .L_30)


	//   ....[0]....
.L_30:
        /*00cc*/ 	.word	0x00001390


	//   ....[1]....
        /*00d0*/ 	.word	0x000013b0


	//   ....[2]....
        /*00d4*/ 	.word	0x00001460


	//   ....[3]....
        /*00d8*/ 	.word	0x000017f0


	//   ....[4]....
        /*00dc*/ 	.word	0x00001800


	//   ....[5]....
        /*00e0*/ 	.word	0x00001870


	//   ....[6]....
        /*00e4*/ 	.word	0x00001880


	//   ....[7]....
        /*00e8*/ 	.word	0x00001ce0


	//   ....[8]....
        /*00ec*/ 	.word	0x00001d00


	//----- nvinfo : EIATTR_COOP_GROUP_MASK_REGIDS
	.align		4
.L_31:
        /*00f0*/ 	.byte	0x04, 0x29
        /*00f2*/ 	.short	(.L_33 - .L_32)


	//   ....[0]....
.L_32:
        /*00f4*/ 	.word	0xffffffff


	//   ....[1]....
        /*00f8*/ 	.word	0xffffffff


	//   ....[2]....
        /*00fc*/ 	.word	0xffffffff


	//----- nvinfo : EIATTR_COOP_GROUP_INSTR_OFFSETS
	.align		4
.L_33:
        /*0100*/ 	.byte	0x04, 0x28
        /*0102*/ 	.short	(.L_35 - .L_34)


	//   ....[0]....
.L_34:
        /*0104*/ 	.word	0x00000140


	//   ....[1]....
        /*0108*/ 	.word	0x000006e0


	//   ....[2]....
        /*010c*/ 	.word	0x00000cb0


	//----- nvinfo : EIATTR_MBARRIER_INSTR_OFFSETS
	.align		4
.L_35:
        /*0110*/ 	.byte	0x04, 0x39
        /*0112*/ 	.short	(.L_37 - .L_36)


	//   ....[0]....
.L_36:
        /*0114*/ 	.word	0x000014e0
        /*0118*/ 	.word	0x000000ff
        /*011c*/ 	.word	0x00006000
        /*0120*/ 	.short	0x0100
        /*0122*/ 	.byte	0x0c
	.zero		1


	//   ....[1]....
        /*0124*/ 	.word	0x00001500
        /*0128*/ 	.word	0x000000ff
        /*012c*/ 	.word	0x00006008
        /*0130*/ 	.short	0x0100
        /*0132*/ 	.byte	0x0c
	.zero		1


	//   ....[2]....
        /*0134*/ 	.word	0x00001930
        /*0138*/ 	.word	0x000000ff
        /*013c*/ 	.word	0x00006000
        /*0140*/ 	.short	0x010a
        /*0142*/ 	.byte	0x0d
	.zero		1


	//   ....[3]....
        /*0144*/ 	.word	0x00001c50
        /*0148*/ 	.word	0x000000ff
        /*014c*/ 	.word	0x00006000
        /*0150*/ 	.short	0x0108
        /*0152*/ 	.byte	0x0c
	.zero		1


	//   ....[4]....
        /*0154*/ 	.word	0x00001d70
        /*0158*/ 	.word	0x000000ff
        /*015c*/ 	.word	0x00006008
        /*0160*/ 	.short	0x0108
        /*0162*/ 	.byte	0x0c
	.zero		1


	//   ....[5]....
        /*0164*/ 	.word	0x00002140
        /*0168*/ 	.word	0x000000ff
        /*016c*/ 	.word	0x00006000
        /*0170*/ 	.short	0x010a
        /*0172*/ 	.byte	0x0d
	.zero		1


	//----- nvinfo : EIATTR_NUM_MBARRIERS
	.align		4
.L_37:
        /*0174*/ 	.byte	0x03, 0x38
        /*0176*/ 	.short	0x0002


	//----- nvinfo : EIATTR_EXIT_INSTR_OFFSETS
	.align		4
        /*0178*/ 	.byte	0x04, 0x1c
        /*017a*/ 	.short	(.L_39 - .L_38)


	//   ....[0]....
.L_38:
        /*017c*/ 	.word	0x00002130


	//----- nvinfo : EIATTR_REQNTID
	.align		4
.L_39:
        /*0180*/ 	.byte	0x04, 0x10
        /*0182*/ 	.short	(.L_41 - .L_40)
.L_40:
        /*0184*/ 	.word	0x00000080
        /*0188*/ 	.word	0x00000001
        /*018c*/ 	.word	0x00000001


	//----- nvinfo : EIATTR_CRS_STACK_SIZE
	.align		4
.L_41:
        /*0190*/ 	.byte	0x04, 0x1e
        /*0192*/ 	.short	(.L_43 - .L_42)
.L_42:
        /*0194*/ 	.word	0x00000000


	//----- nvinfo : EIATTR_CBANK_PARAM_SIZE
	.align		4
.L_43:
        /*0198*/ 	.byte	0x03, 0x19
        /*019a*/ 	.short	0x0050


	//----- nvinfo : EIATTR_PARAM_CBANK
	.align		4
        /*019c*/ 	.byte	0x04, 0x0a
        /*019e*/ 	.short	(.L_45 - .L_44)
	.align		4
.L_44:
        /*01a0*/ 	.word	index@(.nv.constant0.gluon_wgmma)
        /*01a4*/ 	.short	0x0210
        /*01a6*/ 	.short	0x0050


	//----- nvinfo : EIATTR_SW_WAR
	.align		4
.L_45:
        /*01a8*/ 	.byte	0x04, 0x36
        /*01aa*/ 	.short	(.L_47 - .L_46)
.L_46:
        /*01ac*/ 	.word	0x00000008
.L_47:


//--------------------- .nv.callgraph             --------------------------
	.section	.nv.callgraph,"",@"SHT_CUDA_CALLGRAPH"
	.align	4
	.sectionentsize	8
	.align		4
        /*0000*/ 	.word	0x00000000
	.align		4
        /*0004*/ 	.word	0xffffffff
	.align		4
        /*0008*/ 	.word	0x00000000
	.align		4
        /*000c*/ 	.word	0xfffffffe
	.align		4
        /*0010*/ 	.word	0x00000000
	.align		4
        /*0014*/ 	.word	0xfffffffd
	.align		4
        /*0018*/ 	.word	0x00000000
	.align		4
        /*001c*/ 	.word	0xfffffffc


//--------------------- .text.gluon_wgmma         --------------------------
	.section	.text.gluon_wgmma,"ax",@progbits
	.align	128
        .global         gluon_wgmma
        .type           gluon_wgmma,@function
        .size           gluon_wgmma,(.L_x_53 - gluon_wgmma)
        .other          gluon_wgmma,@"STO_CUDA_ENTRY STV_DEFAULT"
gluon_wgmma:
.text.gluon_wgmma:
[----:B------:R-:W-:Y:S01]  /*0000*/  LDC R1, c[0x0][0x28] ;  /* 0x00000a00ff017b82 */ /* 0x000fe20000000800 */
[----:B------:R-:W1:Y:S07]  /*0010*/  S2R R0, SR_TID.X ;  /* 0x0000000000007919 */ /* 0x000e6e0000002100 */
[----:B------:R-:W2:Y:S01]  /*0020*/  S2UR UR4, SR_CgaCtaId ;  /* 0x00000000000479c3 */ /* 0x000ea20000008800 */
[----:B------:R-:W-:Y:S01]  /*0030*/  UMOV UR12, 0x400 ;  /* 0x00000400000c7882 */ /* 0x000fe20000000000 */
[----:B------:R-:W-:Y:S01]  /*0040*/  ULDC UR6, c[0x0][0xc] ;  /* 0x0000030000067ab9 */ /* 0x000fe20000000800 */
[----:B------:R-:W-:Y:S01]  /*0050*/  ULDC.64 UR30, c[0x0][0x250] ;  /* 0x00009400001e7ab9 */ /* 0x000fe20000000a00 */
[----:B------:R-:W-:Y:S04]  /*0060*/  BSSY B0, `(.L_x_0) ;  /* 0x000001e000007945 */ /* 0x000fe80003800000 */
[----:B------:R-:W3:Y:S08]  /*0070*/  LDC R12, c[0x0][0x230] ;  /* 0x00008c00ff0c7b82 */ /* 0x000ef00000000800 */
[----:B------:R-:W-:Y:S08]  /*0080*/  S2UR UR29, SR_CTAID.Y ;  /* 0x00000000001d79c3 */ /* 0x000ff00000002600 */
[----:B------:R-:W4:Y:S01]  /*0090*/  S2UR UR5, SR_CTAID.Z ;  /* 0x00000000000579c3 */ /* 0x000f220000002700 */
[----:B--2---:R-:W-:-:S03]  /*00a0*/  ULEA UR12, UR4, UR12, 0x18 ;  /* 0x0000000c040c7291 */ /* 0x004fc6000f8ec03f */
[----:B------:R-:W-:Y:S01]  /*00b0*/  ULDC UR4, c[0x0][0x10] ;  /* 0x0000040000047ab9 */ /* 0x000fe20000000800 */
[----:B-1----:R-:W-:-:S03]  /*00c0*/  LOP3.LUT R7, R0, 0x7f, RZ, 0xc0, !PT ;  /* 0x0000007f00077812 */ /* 0x002fc600078ec0ff */
[----:B------:R-:W1:Y:S01]  /*00d0*/  S2UR UR28, SR_CTAID.X ;  /* 0x00000000001c79c3 */ /* 0x000e620000002500 */
[----:B---3--:R-:W-:Y:S01]  /*00e0*/  VIADD R5, R12, 0xffffffff ;  /* 0xffffffff0c057836 */ /* 0x008fe20000000000 */
[C---:B------:R-:W-:Y:S02]  /*00f0*/  ISETP.GE.U32.AND P0, PT, R7.reuse, 0x20, PT ;  /* 0x000000200700780c */ /* 0x040fe40003f06070 */
[C---:B------:R-:W-:Y:S02]  /*0100*/  ISETP.NE.U32.AND P2, PT, R7.reuse, RZ, PT ;  /* 0x000000ff0700720c */ /* 0x040fe40003f45070 */
[----:B------:R-:W-:Y:S02]  /*0110*/  LEA R4, R7, UR12, 0x2 ;  /* 0x0000000c07047c11 */ /* 0x000fe4000f8e10ff */
[----:B------:R-:W2:Y:S07]  /*0120*/  LDC R6, c[0x0][0x228] ;  /* 0x00008a00ff067b82 */ /* 0x000eae0000000800 */
[----:B------:R3:W-:Y:S01]  /*0130*/  @!P0 STS [R4], RZ ;  /* 0x000000ff04008388 */ /* 0x0007e20000000800 */
[----:B------:R-:W-:-:S03]  /*0140*/  NOP ;  /* 0x0000000000007918 */ /* 0x000fc60000000000 */
[----:B------:R3:W-:Y:S01]  /*0150*/  @!P2 STS [UR12+0x20], R5 ;  /* 0x00002005ff00a988 */ /* 0x0007e2000800080c */
[----:B----4-:R-:W-:-:S04]  /*0160*/  UIMAD UR4, UR5, UR4, UR29 ;  /* 0x00000004050472a4 */ /* 0x010fc8000f8e021d */
[----:B-1----:R-:W-:-:S04]  /*0170*/  UIMAD UR4, UR4, UR6, UR28 ;  /* 0x00000006040472a4 */ /* 0x002fc8000f8e021c */
[----:B------:R-:W-:Y:S01]  /*0180*/  UIMAD UR5, UR4, 0x180, URZ ;  /* 0x00000180040578a4 */ /* 0x000fe2000f8e023f */
[----:B--2---:R-:W-:Y:S02]  /*0190*/  VIADD R6, R6, 0xffffffff ;  /* 0xffffffff06067836 */ /* 0x004fe40000000000 */
[----:B------:R-:W-:Y:S01]  /*01a0*/  UMOV UR4, URZ ;  /* 0x0000003f00047c82 */ /* 0x000fe20008000000 */
[----:B------:R-:W-:-:S04]  /*01b0*/  UIADD3 UR24, UP0, UR5, UR30, URZ ;  /* 0x0000001e05187290 */ /* 0x000fc8000ff1e03f */
[----:B------:R-:W-:Y:S01]  /*01c0*/  ULEA.HI.X.SX32 UR25, UR5, UR31, 0x1, UP0 ;  /* 0x0000001f05197291 */ /* 0x000fe200080f0e3f */
[----:B---3--:R-:W-:Y:S11]  /*01d0*/  @P2 BRA `(.L_x_1) ;  /* 0x0000000000182947 */ /* 0x008ff60003800000 */
[----:B------:R-:W1:Y:S01]  /*01e0*/  LDS R2, [UR12+0x8] ;  /* 0x0000080cff027984 */ /* 0x000e620008000800 */
[----:B------:R-:W2:Y:S01]  /*01f0*/  LDC.64 R8, c[0x0][0x210] ;  /* 0x00008400ff087b82 */ /* 0x000ea20000000a00 */
[----:B------:R-:W-:Y:S02]  /*0200*/  IMAD.MOV.U32 R3, RZ, RZ, 0x70 ;  /* 0x00000070ff037424 */ /* 0x000fe400078e00ff */
[----:B--2---:R2:W-:Y:S03]  /*0210*/  STS.64 [UR12], R8 ;  /* 0x00000008ff007988 */ /* 0x0045e60008000a0c */
[----:B-1----:R-:W-:-:S05]  /*0220*/  LOP3.LUT R2, R2, 0x10, R3, 0xd8, !PT ;  /* 0x0000001002027812 */ /* 0x002fca00078ed803 */
[----:B------:R2:W-:Y:S02]  /*0230*/  STS [UR12+0x8], R2 ;  /* 0x00000802ff007988 */ /* 0x0005e4000800080c */
.L_x_1:
[----:B------:R-:W-:Y:S05]  /*0240*/  BSYNC B0 ;  /* 0x0000000000007941 */ /* 0x000fea0003800000 */
.L_x_0:
[----:B------:R-:W-:Y:S04]  /*0250*/  BSSY B0, `(.L_x_2) ;  /* 0x000000a000007945 */ /* 0x000fe80003800000 */
[----:B------:R-:W-:Y:S05]  /*0260*/  @P2 BRA `(.L_x_3) ;  /* 0x0000000000202947 */ /* 0x000fea0003800000 */
[----:B--2---:R-:W1:Y:S01]  /*0270*/  LDS R2, [UR12+0x34] ;  /* 0x0000340cff027984 */ /* 0x004e620008000800 */
[----:B------:R-:W-:Y:S02]  /*0280*/  IMAD.MOV.U32 R3, RZ, RZ, 0x3f000000 ;  /* 0x3f000000ff037424 */ /* 0x000fe400078e00ff */
[----:B------:R-:W-:Y:S01]  /*0290*/  @!P2 IMAD.MOV.U32 R8, RZ, RZ, 0x3f ;  /* 0x0000003fff08a424 */ /* 0x000fe200078e00ff */
[----:B------:R-:W2:Y:S02]  /*02a0*/  @!P2 LDS R9, [UR12+0x38] ;  /* 0x0000380cff09a984 */ /* 0x000ea40008000800 */
[----:B-1----:R-:W-:Y:S02]  /*02b0*/  LOP3.LUT R2, R2, 0xff000000, R3, 0xb8, !PT ;  /* 0xff00000002027812 */ /* 0x002fe400078eb803 */
[----:B--2---:R-:W-:-:S03]  /*02c0*/  @!P2 LOP3.LUT R3, R9, 0xff, R8, 0xb8, !PT ;  /* 0x000000ff0903a812 */ /* 0x004fc600078eb808 */
[----:B------:R1:W-:Y:S04]  /*02d0*/  STS [UR12+0x34], R2 ;  /* 0x00003402ff007988 */ /* 0x0003e8000800080c */
[----:B------:R1:W-:Y:S02]  /*02e0*/  @!P2 STS [UR12+0x38], R3 ;  /* 0x00003803ff00a988 */ /* 0x0003e4000800080c */
.L_x_3:
[----:B------:R-:W-:Y:S05]  /*02f0*/  BSYNC B0 ;  /* 0x0000000000007941 */ /* 0x000fea0003800000 */
.L_x_2:
[----:B------:R-:W-:Y:S04]  /*0300*/  BSSY B0, `(.L_x_4) ;  /* 0x000000a000007945 */ /* 0x000fe80003800000 */
[----:B------:R-:W-:Y:S05]  /*0310*/  @P2 BRA `(.L_x_5) ;  /* 0x0000000000202947 */ /* 0x000fea0003800000 */
[----:B-12---:R-:W1:Y:S01]  /*0320*/  LDS R2, [UR12+0x1c] ;  /* 0x00001c0cff027984 */ /* 0x006e620008000800 */
[----:B------:R-:W2:Y:S03]  /*0330*/  LDC.64 R10, c[0x0][0x238] ;  /* 0x00008e00ff0a7b82 */ /* 0x000ea60000000a00 */
[----:B------:R3:W-:Y:S01]  /*0340*/  STS [UR12+0x24], R6 ;  /* 0x00002406ff007988 */ /* 0x0007e2000800080c */
[--C-:B--2---:R-:W-:Y:S02]  /*0350*/  SHF.R.U32.HI R9, RZ, 0x4, R11.reuse ;  /* 0x00000004ff097819 */ /* 0x104fe4000001160b */
[----:B------:R-:W-:-:S05]  /*0360*/  SHF.R.U64 R3, R10, 0x4, R11 ;  /* 0x000000040a037819 */ /* 0x000fca000000120b */
[----:B------:R3:W-:Y:S01]  /*0370*/  STS [UR12+0xc], R3 ;  /* 0x00000c03ff007988 */ /* 0x0007e2000800080c */
[----:B-1----:R-:W-:-:S05]  /*0380*/  LOP3.LUT R2, R2, 0xf, R9, 0xb8, !PT ;  /* 0x0000000f02027812 */ /* 0x002fca00078eb809 */
[----:B------:R3:W-:Y:S02]  /*0390*/  STS [UR12+0x1c], R2 ;  /* 0x00001c02ff007988 */ /* 0x0007e4000800080c */
.L_x_5:
[----:B------:R-:W-:Y:S05]  /*03a0*/  BSYNC B0 ;  /* 0x0000000000007941 */ /* 0x000fea0003800000 */
.L_x_4:
[----:B------:R-:W-:Y:S04]  /*03b0*/  BSSY B1, `(.L_x_6) ;  /* 0x000001d000017945 */ /* 0x000fe80003800000 */
[----:B------:R-:W-:Y:S04]  /*03c0*/  BSSY B0, `(.L_x_7) ;  /* 0x0000018000007945 */ /* 0x000fe80003800000 */
[----:B------:R-:W-:Y:S05]  /*03d0*/  @P2 BRA `(.L_x_8) ;  /* 0x00000000001c2947 */ /* 0x000fea0003800000 */
[----:B-123--:R-:W1:Y:S02]  /*03e0*/  LDS R2, [UR12+0x34] ;  /* 0x0000340cff027984 */ /* 0x00ee640008000800 */
[----:B-1----:R-:W-:-:S05]  /*03f0*/  LOP3.LUT R2, R2, 0x7, RZ, 0xb8, !PT ;  /* 0x0000000702027812 */ /* 0x002fca00078eb8ff */
[----:B------:R1:W-:Y:S01]  /*0400*/  STS [UR12+0x34], R2 ;  /* 0x00003402ff007988 */ /* 0x0003e2000800080c */
[----:B------:R-:W-:Y:S05]  /*0410*/  @P2 BRA `(.L_x_9) ;  /* 0x00000000001c2947 */ /* 0x000fea0003800000 */
[----:B-1----:R-:W1:Y:S02]  /*0420*/  LDS R2, [UR12+0x34] ;  /* 0x0000340cff027984 */ /* 0x002e640008000800 */
[----:B-1----:R-:W-:-:S05]  /*0430*/  LOP3.LUT R2, R2, 0x38, RZ, 0xb8, !PT ;  /* 0x0000003802027812 */ /* 0x002fca00078eb8ff */
[----:B------:R4:W-:Y:S02]  /*0440*/  STS [UR12+0x34], R2 ;  /* 0x00003402ff007988 */ /* 0x0009e4000800080c */
.L_x_8:
[----:B------:R-:W-:Y:S05]  /*0450*/  @P2 BRA `(.L_x_10) ;  /* 0x00000000001c2947 */ /* 0x000fea0003800000 */
[----:B-1234-:R-:W1:Y:S02]  /*0460*/  LDS R2, [UR12+0x8] ;  /* 0x0000080cff027984 */ /* 0x01ee640008000800 */
[----:B-1----:R-:W-:-:S05]  /*0470*/  LOP3.LUT R2, R2, 0x780, RZ, 0xb8, !PT ;  /* 0x0000078002027812 */ /* 0x002fca00078eb8ff */
[----:B------:R2:W-:Y:S02]  /*0480*/  STS [UR12+0x8], R2 ;  /* 0x00000802ff007988 */ /* 0x0005e4000800080c */
.L_x_9:
[----:B------:R-:W-:Y:S05]  /*0490*/  @P2 BRA `(.L_x_11) ;  /* 0x0000000000282947 */ /* 0x000fea0003800000 */
[----:B-12---:R-:W1:Y:S02]  /*04a0*/  LDS R2, [UR12+0x8] ;  /* 0x0000080cff027984 */ /* 0x006e640008000800 */
[----:B-1----:R-:W-:-:S05]  /*04b0*/  LOP3.LUT R2, R2, 0x1800, RZ, 0xb8, !PT ;  /* 0x0000180002027812 */ /* 0x002fca00078eb8ff */
[----:B------:R5:W-:Y:S02]  /*04c0*/  STS [UR12+0x8], R2 ;  /* 0x00000802ff007988 */ /* 0x000be4000800080c */
.L_x_10:
[----:B------:R-:W-:Y:S05]  /*04d0*/  @P2 BREAK B0 ;  /* 0x0000000000002942 */ /* 0x000fea0003800000 */
[----:B------:R-:W-:Y:S05]  /*04e0*/  @P2 BRA `(.L_x_12) ;  /* 0x0000000000242947 */ /* 0x000fea0003800000 */
[----:B-1-3--:R-:W1:Y:S01]  /*04f0*/  LDS R3, [UR12+0x8] ;  /* 0x0000080cff037984 */ /* 0x00ae620008000800 */
[----:B--2-45:R-:W-:-:S05]  /*0500*/  IMAD.MOV.U32 R2, RZ, RZ, 0x6000 ;  /* 0x00006000ff027424 */ /* 0x034fca00078e00ff */
[----:B-1----:R-:W-:-:S04]  /*0510*/  LOP3.LUT R2, R3, 0x4000, R2, 0xd8, !PT ;  /* 0x0000400003027812 */ /* 0x002fc800078ed802 */
[----:B------:R-:W-:-:S05]  /*0520*/  LOP3.LUT R2, R2, 0x400000, RZ, 0xb8, !PT ;  /* 0x0040000002027812 */ /* 0x000fca00078eb8ff */
[----:B------:R3:W-:Y:S02]  /*0530*/  STS [UR12+0x8], R2 ;  /* 0x00000802ff007988 */ /* 0x0007e4000800080c */
.L_x_11:
[----:B------:R-:W-:Y:S05]  /*0540*/  BSYNC B0 ;  /* 0x0000000000007941 */ /* 0x000fea0003800000 */
.L_x_7:
[----:B-123--:R-:W1:Y:S02]  /*0550*/  @!P2 LDS R2, [UR12+0x8] ;  /* 0x0000080cff02a984 */ /* 0x00ee640008000800 */
[----:B-1----:R-:W-:-:S05]  /*0560*/  @!P2 LOP3.LUT R2, R2, 0x8000, RZ, 0xb8, !PT ;  /* 0x000080000202a812 */ /* 0x002fca00078eb8ff */
[----:B------:R1:W-:Y:S02]  /*0570*/  @!P2 STS [UR12+0x8], R2 ;  /* 0x00000802ff00a988 */ /* 0x0003e4000800080c */
.L_x_12:
[----:B------:R-:W-:Y:S05]  /*0580*/  BSYNC B1 ;  /* 0x0000000000017941 */ /* 0x000fea0003800000 */
.L_x_6:
[----:B------:R-:W-:Y:S05]  /*0590*/  WARPSYNC.ALL ;  /* 0x0000000000007948 */ /* 0x000fea0003800000 */
[----:B------:R-:W-:Y:S05]  /*05a0*/  @P0 BRA `(.L_x_13) ;  /* 0x0000000000280947 */ /* 0x000fea0003800000 */
[----:B-12345:R-:W1:Y:S01]  /*05b0*/  S2R R2, SR_LANEID ;  /* 0x0000000000027919 */ /* 0x03ee620000000000 */
[----:B------:R-:W-:Y:S05]  /*05c0*/  WARPSYNC.ALL ;  /* 0x0000000000007948 */ /* 0x000fea0003800000 */
[----:B-1----:R-:W-:-:S05]  /*05d0*/  IMAD.SHL.U32 R8, R2, 0x4, RZ ;  /* 0x0000000402087824 */ /* 0x002fca00078e00ff */
[----:B------:R-:W1:Y:S01]  /*05e0*/  LDS R9, [R8+UR12] ;  /* 0x0000000c08097984 */ /* 0x000e620008000800 */
[----:B------:R-:W-:-:S05]  /*05f0*/  IADD3 R2, P1, R8, UR24, RZ ;  /* 0x0000001808027c10 */ /* 0x000fca000ff3e0ff */
[----:B------:R-:W-:-:S05]  /*0600*/  IMAD.X R3, RZ, RZ, UR25, P1 ;  /* 0x00000019ff037e24 */ /* 0x000fca00088e06ff */
[----:B-1----:R1:W2:Y:S01]  /*0610*/  ATOMG.E.EXCH.STRONG.GPU PT, RZ, [R2], R9 ;  /* 0x0000000902ff73a8 */ /* 0x0022a200041ee100 */
[----:B------:R-:W-:-:S04]  /*0620*/  DEPBAR {5,4,3,2,1,0} ;  /* 0x0000003f0000791a */ /* 0x000fc80000000000 */
[----:B------:R1:W-:Y:S01]  /*0630*/  UTMACCTL.IV [UR24] ;  /* 0x00000000180079b9 */ /* 0x0003e20008000000 */
[----:B------:R-:W-:Y:S01]  /*0640*/  NOP ;  /* 0x0000000000007918 */ /* 0x000fe20000000000 */
.L_x_13:
[----:B------:R-:W-:Y:S05]  /*0650*/  @P0 BRA `(.L_x_14) ;  /* 0x00000000000c0947 */ /* 0x000fea0003800000 */
[----:B------:R0:W-:Y:S01]  /*0660*/  UTMACMDFLUSH ;  /* 0x00000000000079b7 */ /* 0x0001e20000000000 */
[----:B------:R-:W-:Y:S05]  /*0670*/  @P0 BRA `(.L_x_14) ;  /* 0x0000000000040947 */ /* 0x000fea0003800000 */
[----:B------:R-:W-:-:S04]  /*0680*/  DEPBAR.LE SB0, 0x0 ;  /* 0x000080000000791a */ /* 0x000fc80000000000 */
.L_x_14:
[----:B------:R-:W-:Y:S05]  /*0690*/  WARPSYNC.ALL ;  /* 0x0000000000007948 */ /* 0x000fea0003800000 */
[----:B--2---:R-:W-:Y:S06]  /*06a0*/  BAR.SYNC.DEFER_BLOCKING 0x0 ;  /* 0x0000000000007b1d */ /* 0x004fec0000010000 */
[----:B------:R-:W-:Y:S02]  /*06b0*/  BSSY B1, `(.L_x_15) ;  /* 0x000000b000017945 */ /* 0x000fe40003800000 */
[----:B------:R-:W-:Y:S06]  /*06c0*/  BAR.SYNC.DEFER_BLOCKING 0x0 ;  /* 0x0000000000007b1d */ /* 0x000fec0000010000 */
[----:B------:R2:W-:Y:S01]  /*06d0*/  @!P0 STS [R4], RZ ;  /* 0x000000ff04008388 */ /* 0x0005e20000000800 */
[----:B------:R-:W-:Y:S01]  /*06e0*/  NOP ;  /* 0x0000000000007918 */ /* 0x000fe20000000000 */
[----:B------:R-:W-:Y:S05]  /*06f0*/  @P2 BRA `(.L_x_16) ;  /* 0x0000000000182947 */ /* 0x000fea0003800000 */
[----:B-1-345:R-:W1:Y:S01]  /*0700*/  LDS R2, [UR12+0x8] ;  /* 0x0000080cff027984 */ /* 0x03ae620008000800 */
[----:B------:R-:W3:Y:S01]  /*0710*/  LDC.64 R8, c[0x0][0x218] ;  /* 0x00008600ff087b82 */ /* 0x000ee20000000a00 */
[----:B------:R-:W-:Y:S02]  /*0720*/  IMAD.MOV.U32 R3, RZ, RZ, 0x70 ;  /* 0x00000070ff037424 */ /* 0x000fe400078e00ff */
[----:B---3--:R3:W-:Y:S03]  /*0730*/  STS.64 [UR12], R8 ;  /* 0x00000008ff007988 */ /* 0x0087e60008000a0c */
[----:B-1----:R-:W-:-:S05]  /*0740*/  LOP3.LUT R2, R2, 0x10, R3, 0xd8, !PT ;  /* 0x0000001002027812 */ /* 0x002fca00078ed803 */
[----:B------:R3:W-:Y:S02]  /*0750*/  STS [UR12+0x8], R2 ;  /* 0x00000802ff007988 */ /* 0x0007e4000800080c */
.L_x_16:
[----:B-1----:R-:W-:Y:S05]  /*0760*/  BSYNC B1 ;  /* 0x0000000000017941 */ /* 0x002fea0003800000 */
.L_x_15:
[----:B------:R-:W-:Y:S04]  /*0770*/  BSSY B2, `(.L_x_17) ;  /* 0x000000f000027945 */ /* 0x000fe80003800000 */
[----:B------:R-:W-:Y:S04]  /*0780*/  BSSY B1, `(.L_x_18) ;  /* 0x000000c000017945 */ /* 0x000fe80003800000 */
[----:B------:R-:W-:Y:S05]  /*0790*/  @P2 BRA `(.L_x_19) ;  /* 0x0000000000282947 */ /* 0x000fea0003800000 */
[----:B---345:R-:W1:Y:S01]  /*07a0*/  LDS R2, [UR12+0x34] ;  /* 0x0000340cff027984 */ /* 0x038e620008000800 */
[----:B------:R-:W-:Y:S01]  /*07b0*/  IMAD.MOV.U32 R3, RZ, RZ, 0x3f000000 ;  /* 0x3f000000ff037424 */ /* 0x000fe200078e00ff */
[----:B------:R-:W-:Y:S05]  /*07c0*/  @P2 BREAK B1 ;  /* 0x0000000000012942 */ /* 0x000fea0003800000 */
[----:B-1----:R-:W-:-:S05]  /*07d0*/  LOP3.LUT R2, R2, 0xff000000, R3, 0xb8, !PT ;  /* 0xff00000002027812 */ /* 0x002fca00078eb803 */
[----:B------:R1:W-:Y:S01]  /*07e0*/  STS [UR12+0x34], R2 ;  /* 0x00003402ff007988 */ /* 0x0003e2000800080c */
[----:B------:R-:W-:Y:S05]  /*07f0*/  @P2 BRA `(.L_x_20) ;  /* 0x0000000000182947 */ /* 0x000fea0003800000 */
[----:B------:R-:W3:Y:S01]  /*0800*/  LDS R3, [UR12+0x38] ;  /* 0x0000380cff037984 */ /* 0x000ee20008000800 */
[----:B-1----:R-:W-:-:S05]  /*0810*/  IMAD.MOV.U32 R2, RZ, RZ, 0x7f ;  /* 0x0000007fff027424 */ /* 0x002fca00078e00ff */
[----:B---3--:R-:W-:-:S05]  /*0820*/  LOP3.LUT R2, R3, 0xff, R2, 0xb8, !PT ;  /* 0x000000ff03027812 */ /* 0x008fca00078eb802 */
[----:B------:R1:W-:Y:S02]  /*0830*/  STS [UR12+0x38], R2 ;  /* 0x00003802ff007988 */ /* 0x0003e4000800080c */
.L_x_19:
[----:B------:R-:W-:Y:S05]  /*0840*/  BSYNC B1 ;  /* 0x0000000000017941 */ /* 0x000fea0003800000 */
.L_x_18:
[----:B------:R1:W-:Y:S02]  /*0850*/  @!P2 STS [UR12+0x20], R5 ;  /* 0x00002005ff00a988 */ /* 0x0003e4000800080c */
.L_x_20:
[----:B------:R-:W-:Y:S05]  /*0860*/  BSYNC B2 ;  /* 0x0000000000027941 */ /* 0x000fea0003800000 */
.L_x_17:
[----:B------:R-:W-:Y:S05]  /*0870*/  WARPSYNC.ALL ;  /* 0x0000000000007948 */ /* 0x000fea0003800000 */
[----:B-1----:R-:W1:Y:S01]  /*0880*/  LDC R5, c[0x0][0x22c] ;  /* 0x00008b00ff057b82 */ /* 0x002e620000000800 */
[----:B------:R-:W-:Y:S01]  /*0890*/  BSSY B2, `(.L_x_21) ;  /* 0x000000b000027945 */ /* 0x000fe20003800000 */
[----:B-1----:R-:W-:-:S03]  /*08a0*/  VIADD R5, R5, 0xffffffff ;  /* 0xffffffff05057836 */ /* 0x002fc60000000000 */
[----:B------:R-:W-:Y:S05]  /*08b0*/  @P2 BRA `(.L_x_22) ;  /* 0x0000000000202947 */ /* 0x000fea0003800000 */
[----:B---345:R-:W1:Y:S01]  /*08c0*/  LDS R2, [UR12+0x1c] ;  /* 0x00001c0cff027984 */ /* 0x038e620008000800 */
[----:B------:R-:W3:Y:S03]  /*08d0*/  LDC.64 R10, c[0x0][0x240] ;  /* 0x00009000ff0a7b82 */ /* 0x000ee60000000a00 */
[----:B------:R4:W-:Y:S01]  /*08e0*/  STS [UR12+0x24], R5 ;  /* 0x00002405ff007988 */ /* 0x0009e2000800080c */
[--C-:B---3--:R-:W-:Y:S02]  /*08f0*/  SHF.R.U32.HI R9, RZ, 0x4, R11.reuse ;  /* 0x00000004ff097819 */ /* 0x108fe4000001160b */
[----:B------:R-:W-:-:S05]  /*0900*/  SHF.R.U64 R3, R10, 0x4, R11 ;  /* 0x000000040a037819 */ /* 0x000fca000000120b */
[----:B------:R4:W-:Y:S01]  /*0910*/  STS [UR12+0xc], R3 ;  /* 0x00000c03ff007988 */ /* 0x0009e2000800080c */
[----:B-1----:R-:W-:-:S05]  /*0920*/  LOP3.LUT R2, R2, 0xf, R9, 0xb8, !PT ;  /* 0x0000000f02027812 */ /* 0x002fca00078eb809 */
[----:B------:R4:W-:Y:S02]  /*0930*/  STS [UR12+0x1c], R2 ;  /* 0x00001c02ff007988 */ /* 0x0009e4000800080c */
.L_x_22:
[----:B------:R-:W-:Y:S05]  /*0940*/  BSYNC B2 ;  /* 0x0000000000027941 */ /* 0x000fea0003800000 */
.L_x_21:
[----:B------:R-:W-:Y:S04]  /*0950*/  BSSY B3, `(.L_x_23) ;  /* 0x000001d000037945 */ /* 0x000fe80003800000 */
[----:B------:R-:W-:Y:S04]  /*0960*/  BSSY B2, `(.L_x_24) ;  /* 0x0000018000027945 */ /* 0x000fe80003800000 */
[----:B------:R-:W-:Y:S05]  /*0970*/  @P2 BRA `(.L_x_25) ;  /* 0x00000000001c2947 */ /* 0x000fea0003800000 */
[----:B---345:R-:W1:Y:S02]  /*0980*/  LDS R2, [UR12+0x34] ;  /* 0x0000340cff027984 */ /* 0x038e640008000800 */
[----:B-1----:R-:W-:-:S05]  /*0990*/  LOP3.LUT R2, R2, 0x7, RZ, 0xb8, !PT ;  /* 0x0000000702027812 */ /* 0x002fca00078eb8ff */
[----:B------:R1:W-:Y:S01]  /*09a0*/  STS [UR12+0x34], R2 ;  /* 0x00003402ff007988 */ /* 0x0003e2000800080c */
[----:B------:R-:W-:Y:S05]  /*09b0*/  @P2 BRA `(.L_x_26) ;  /* 0x00000000001c2947 */ /* 0x000fea0003800000 */
[----:B-1----:R-:W1:Y:S02]  /*09c0*/  LDS R2, [UR12+0x34] ;  /* 0x0000340cff027984 */ /* 0x002e640008000800 */
[----:B-1----:R-:W-:-:S05]  /*09d0*/  LOP3.LUT R2, R2, 0x38, RZ, 0xb8, !PT ;  /* 0x0000003802027812 */ /* 0x002fca00078eb8ff */
[----:B------:R1:W-:Y:S02]  /*09e0*/  STS [UR12+0x34], R2 ;  /* 0x00003402ff007988 */ /* 0x0003e4000800080c */
.L_x_25:
[----:B------:R-:W-:Y:S05]  /*09f0*/  @P2 BRA `(.L_x_27) ;  /* 0x00000000001c2947 */ /* 0x000fea0003800000 */
[----:B-1-345:R-:W1:Y:S02]  /*0a00*/  LDS R2, [UR12+0x8] ;  /* 0x0000080cff027984 */ /* 0x03ae640008000800 */
[----:B-1----:R-:W-:-:S05]  /*0a10*/  LOP3.LUT R2, R2, 0x780, RZ, 0xb8, !PT ;  /* 0x0000078002027812 */ /* 0x002fca00078eb8ff */
[----:B------:R3:W-:Y:S02]  /*0a20*/  STS [UR12+0x8], R2 ;  /* 0x00000802ff007988 */ /* 0x0007e4000800080c */
.L_x_26:
[----:B------:R-:W-:Y:S05]  /*0a30*/  @P2 BRA `(.L_x_28) ;  /* 0x0000000000282947 */ /* 0x000fea0003800000 */
[----:B-1-3--:R-:W1:Y:S02]  /*0a40*/  LDS R2, [UR12+0x8] ;  /* 0x0000080cff027984 */ /* 0x00ae640008000800 */
[----:B-1----:R-:W-:-:S05]  /*0a50*/  LOP3.LUT R2, R2, 0x1800, RZ, 0xb8, !PT ;  /* 0x0000180002027812 */ /* 0x002fca00078eb8ff */
[----:B------:R1:W-:Y:S02]  /*0a60*/  STS [UR12+0x8], R2 ;  /* 0x00000802ff007988 */ /* 0x0003e4000800080c */
.L_x_27:
[----:B------:R-:W-:Y:S05]  /*0a70*/  @P2 BREAK B2 ;  /* 0x0000000000022942 */ /* 0x000fea0003800000 */
[----:B------:R-:W-:Y:S05]  /*0a80*/  @P2 BRA `(.L_x_29) ;  /* 0x0000000000242947 */ /* 0x000fea0003800000 */
[----:B-1-345:R-:W1:Y:S01]  /*0a90*/  LDS R2, [UR12+0x8] ;  /* 0x0000080cff027984 */ /* 0x03ae620008000800 */
[----:B------:R-:W-:-:S05]  /*0aa0*/  IMAD.MOV.U32 R3, RZ, RZ, 0x6000 ;  /* 0x00006000ff037424 */ /* 0x000fca00078e00ff */
[----:B-1----:R-:W-:-:S04]  /*0ab0*/  LOP3.LUT R2, R2, 0x4000, R3, 0xd8, !PT ;  /* 0x0000400002027812 */ /* 0x002fc800078ed803 */
[----:B------:R-:W-:-:S05]  /*0ac0*/  LOP3.LUT R2, R2, 0x400000, RZ, 0xb8, !PT ;  /* 0x0040000002027812 */ /* 0x000fca00078eb8ff */
[----:B------:R4:W-:Y:S02]  /*0ad0*/  STS [UR12+0x8], R2 ;  /* 0x00000802ff007988 */ /* 0x0009e4000800080c */
.L_x_28:
[----:B------:R-:W-:Y:S05]  /*0ae0*/  BSYNC B2 ;  /* 0x0000000000027941 */ /* 0x000fea0003800000 */
.L_x_24:
[----:B-1-34-:R-:W1:Y:S02]  /*0af0*/  @!P2 LDS R2, [UR12+0x8] ;  /* 0x0000080cff02a984 */ /* 0x01ae640008000800 */
[----:B-1----:R-:W-:-:S05]  /*0b00*/  @!P2 LOP3.LUT R2, R2, 0x8000, RZ, 0xb8, !PT ;  /* 0x000080000202a812 */ /* 0x002fca00078eb8ff */
[----:B------:R1:W-:Y:S02]  /*0b10*/  @!P2 STS [UR12+0x8], R2 ;  /* 0x00000802ff00a988 */ /* 0x0003e4000800080c */
.L_x_29:
[----:B------:R-:W-:Y:S05]  /*0b20*/  BSYNC B3 ;  /* 0x0000000000037941 */ /* 0x000fea0003800000 */
.L_x_23:
[----:B------:R-:W-:Y:S05]  /*0b30*/  WARPSYNC.ALL ;  /* 0x0000000000007948 */ /* 0x000fea0003800000 */
[----:B------:R-:W-:-:S04]  /*0b40*/  UIADD3 UR27, UR5, 0x80, URZ ;  /* 0x00000080051b7890 */ /* 0x000fc8000fffe03f */
[----:B------:R-:W-:-:S04]  /*0b50*/  UIADD3 UR26, UP0, UR27, UR30, URZ ;  /* 0x0000001e1b1a7290 */ /* 0x000fc8000ff1e03f */
[----:B------:R-:W-:Y:S01]  /*0b60*/  ULEA.HI.X.SX32 UR27, UR27, UR31, 0x1, UP0 ;  /* 0x0000001f1b1b7291 */ /* 0x000fe200080f0e3f */
[----:B------:R-:W-:Y:S11]  /*0b70*/  @P0 BRA `(.L_x_30) ;  /* 0x0000000000280947 */ /* 0x000ff60003800000 */
[----:B-1-345:R-:W1:Y:S01]  /*0b80*/  S2R R2, SR_LANEID ;  /* 0x0000000000027919 */ /* 0x03ae620000000000 */
[----:B------:R-:W-:Y:S05]  /*0b90*/  WARPSYNC.ALL ;  /* 0x0000000000007948 */ /* 0x000fea0003800000 */
[----:B-1----:R-:W-:-:S05]  /*0ba0*/  IMAD.SHL.U32 R8, R2, 0x4, RZ ;  /* 0x0000000402087824 */ /* 0x002fca00078e00ff */
[----:B------:R-:W1:Y:S01]  /*0bb0*/  LDS R9, [R8+UR12] ;  /* 0x0000000c08097984 */ /* 0x000e620008000800 */
[----:B------:R-:W-:-:S05]  /*0bc0*/  IADD3 R2, P1, R8, UR26, RZ ;  /* 0x0000001a08027c10 */ /* 0x000fca000ff3e0ff */
[----:B------:R-:W-:-:S05]  /*0bd0*/  IMAD.X R3, RZ, RZ, UR27, P1 ;  /* 0x0000001bff037e24 */ /* 0x000fca00088e06ff */
[----:B-1----:R1:W3:Y:S01]  /*0be0*/  ATOMG.E.EXCH.STRONG.GPU PT, RZ, [R2], R9 ;  /* 0x0000000902ff73a8 */ /* 0x0022e200041ee100 */
[----:B------:R-:W-:-:S04]  /*0bf0*/  DEPBAR {5,4,3,2,1,0} ;  /* 0x0000003f0000791a */ /* 0x000fc80000000000 */
[----:B------:R1:W-:Y:S01]  /*0c00*/  UTMACCTL.IV [UR26] ;  /* 0x000000001a0079b9 */ /* 0x0003e20008000000 */
[----:B------:R-:W-:Y:S01]  /*0c10*/  NOP ;  /* 0x0000000000007918 */ /* 0x000fe20000000000 */
.L_x_30:
[----:B------:R-:W-:Y:S05]  /*0c20*/  @P0 BRA `(.L_x_31) ;  /* 0x00000000000c0947 */ /* 0x000fea0003800000 */
[----:B------:R0:W-:Y:S01]  /*0c30*/  UTMACMDFLUSH ;  /* 0x00000000000079b7 */ /* 0x0001e20000000000 */
[----:B------:R-:W-:Y:S05]  /*0c40*/  @P0 BRA `(.L_x_31) ;  /* 0x0000000000040947 */ /* 0x000fea0003800000 */
[----:B------:R-:W-:-:S04]  /*0c50*/  DEPBAR.LE SB0, 0x0 ;  /* 0x000080000000791a */ /* 0x000fc80000000000 */
.L_x_31:
[----:B------:R-:W-:Y:S05]  /*0c60*/  WARPSYNC.ALL ;  /* 0x0000000000007948 */ /* 0x000fea0003800000 */
[----:B---3--:R-:W-:Y:S06]  /*0c70*/  BAR.SYNC.DEFER_BLOCKING 0x0 ;  /* 0x0000000000007b1d */ /* 0x008fec0000010000 */
[----:B------:R-:W-:Y:S02]  /*0c80*/  BSSY B3, `(.L_x_32) ;  /* 0x000000b000037945 */ /* 0x000fe40003800000 */
[----:B------:R-:W-:Y:S06]  /*0c90*/  BAR.SYNC.DEFER_BLOCKING 0x0 ;  /* 0x0000000000007b1d */ /* 0x000fec0000010000 */
[----:B------:R3:W-:Y:S01]  /*0ca0*/  @!P0 STS [R4], RZ ;  /* 0x000000ff04008388 */ /* 0x0007e20000000800 */
[----:B------:R-:W-:Y:S01]  /*0cb0*/  NOP ;  /* 0x0000000000007918 */ /* 0x000fe20000000000 */
[----:B------:R-:W-:Y:S05]  /*0cc0*/  @P2 BRA `(.L_x_33) ;  /* 0x0000000000182947 */ /* 0x000fea0003800000 */
[----:B-1--45:R-:W1:Y:S01]  /*0cd0*/  LDS R2, [UR12+0x8] ;  /* 0x0000080cff027984 */ /* 0x032e620008000800 */
[----:B------:R-:W4:Y:S01]  /*0ce0*/  LDC.64 R8, c[0x0][0x220] ;  /* 0x00008800ff087b82 */ /* 0x000f220000000a00 */
[----:B------:R-:W-:Y:S02]  /*0cf0*/  IMAD.MOV.U32 R3, RZ, RZ, 0x70 ;  /* 0x00000070ff037424 */ /* 0x000fe400078e00ff */
[----:B----4-:R4:W-:Y:S03]  /*0d00*/  STS.64 [UR12], R8 ;  /* 0x00000008ff007988 */ /* 0x0109e60008000a0c */
[----:B-1----:R-:W-:-:S05]  /*0d10*/  LOP3.LUT R2, R2, 0x10, R3, 0xd8, !PT ;  /* 0x0000001002027812 */ /* 0x002fca00078ed803 */
[----:B------:R4:W-:Y:S02]  /*0d20*/  STS [UR12+0x8], R2 ;  /* 0x00000802ff007988 */ /* 0x0009e4000800080c */
.L_x_33:
[----:B-1----:R-:W-:Y:S05]  /*0d30*/  BSYNC B3 ;  /* 0x0000000000037941 */ /* 0x002fea0003800000 */
.L_x_32:
[----:B------:R-:W-:Y:S04]  /*0d40*/  BSSY B3, `(.L_x_34) ;  /* 0x0000033000037945 */ /* 0x000fe80003800000 */
[----:B------:R-:W-:Y:S04]  /*0d50*/  BSSY B4, `(.L_x_35) ;  /* 0x000002e000047945 */ /* 0x000fe80003800000 */
[----:B------:R-:W-:Y:S05]  /*0d60*/  @P2 BRA `(.L_x_36) ;  /* 0x0000000000242947 */ /* 0x000fea0003800000 */
[----:B----45:R-:W1:Y:S01]  /*0d70*/  LDS R2, [UR12+0x34] ;  /* 0x0000340cff027984 */ /* 0x030e620008000800 */
[----:B------:R-:W-:-:S05]  /*0d80*/  IMAD.MOV.U32 R3, RZ, RZ, 0x7f000000 ;  /* 0x7f000000ff037424 */ /* 0x000fca00078e00ff */
[----:B-1----:R-:W-:-:S05]  /*0d90*/  LOP3.LUT R2, R2, 0xff000000, R3, 0xb8, !PT ;  /* 0xff00000002027812 */ /* 0x002fca00078eb803 */
[----:B------:R1:W-:Y:S01]  /*0da0*/  STS [UR12+0x34], R2 ;  /* 0x00003402ff007988 */ /* 0x0003e2000800080c */
[----:B------:R-:W-:Y:S05]  /*0db0*/  @P2 BRA `(.L_x_37) ;  /* 0x0000000000182947 */ /* 0x000fea0003800000 */
[----:B-1----:R-:W1:Y:S01]  /*0dc0*/  LDS R2, [UR12+0x38] ;  /* 0x0000380cff027984 */ /* 0x002e620008000800 */
[----:B------:R-:W-:-:S05]  /*0dd0*/  IMAD.MOV.U32 R3, RZ, RZ, 0x3f ;  /* 0x0000003fff037424 */ /* 0x000fca00078e00ff */
[----:B-1----:R-:W-:-:S05]  /*0de0*/  LOP3.LUT R2, R2, 0xff, R3, 0xb8, !PT ;  /* 0x000000ff02027812 */ /* 0x002fca00078eb803 */
[----:B------:R1:W-:Y:S02]  /*0df0*/  STS [UR12+0x38], R2 ;  /* 0x00003802ff007988 */ /* 0x0003e4000800080c */
.L_x_36:
[----:B------:R-:W-:Y:S05]  /*0e00*/  @P2 BRA `(.L_x_38) ;  /* 0x00000000000c2947 */ /* 0x000fea0003800000 */
[----:B------:R1:W-:Y:S02]  /*0e10*/  STS [UR12+0x20], R5 ;  /* 0x00002005ff007988 */ /* 0x0003e4000800080c */
.L_x_37:
[----:B------:R-:W-:Y:S05]  /*0e20*/  @P2 BRA `(.L_x_39) ;  /* 0x0000000000242947 */ /* 0x000fea0003800000 */
[----:B------:R1:W-:Y:S02]  /*0e30*/  STS [UR12+0x24], R6 ;  /* 0x00002406ff007988 */ /* 0x0003e4000800080c */
.L_x_38:
[----:B------:R-:W-:Y:S05]  /*0e40*/  @P2 BRA `(.L_x_40) ;  /* 0x00000000002c2947 */ /* 0x000fea0003800000 */
[----:B-1--45:R-:W1:Y:S01]  /*0e50*/  LDS R2, [UR12+0x1c] ;  /* 0x00001c0cff027984 */ /* 0x032e620008000800 */
[----:B------:R-:W4:Y:S02]  /*0e60*/  LDC.64 R8, c[0x0][0x248] ;  /* 0x00009200ff087b82 */ /* 0x000f240000000a00 */
[--C-:B----4-:R-:W-:Y:S02]  /*0e70*/  SHF.R.U32.HI R5, RZ, 0x4, R9.reuse ;  /* 0x00000004ff057819 */ /* 0x110fe40000011609 */
[----:B------:R-:W-:-:S05]  /*0e80*/  SHF.R.U64 R3, R8, 0x4, R9 ;  /* 0x0000000408037819 */ /* 0x000fca0000001209 */
[----:B------:R4:W-:Y:S01]  /*0e90*/  STS [UR12+0xc], R3 ;  /* 0x00000c03ff007988 */ /* 0x0009e2000800080c */
[----:B-1----:R-:W-:-:S05]  /*0ea0*/  LOP3.LUT R2, R2, 0xf, R5, 0xb8, !PT ;  /* 0x0000000f02027812 */ /* 0x002fca00078eb805 */
[----:B------:R4:W-:Y:S02]  /*0eb0*/  STS [UR12+0x1c], R2 ;  /* 0x00001c02ff007988 */ /* 0x0009e4000800080c */
.L_x_39:
[----:B------:R-:W-:Y:S05]  /*0ec0*/  @P2 BRA `(.L_x_41) ;  /* 0x00000000001c2947 */ /* 0x000fea0003800000 */
[----:B-1--45:R-:W1:Y:S02]  /*0ed0*/  LDS R2, [UR12+0x34] ;  /* 0x0000340cff027984 */ /* 0x032e640008000800 */
[----:B-1----:R-:W-:-:S05]  /*0ee0*/  LOP3.LUT R2, R2, 0x7, RZ, 0xb8, !PT ;  /* 0x0000000702027812 */ /* 0x002fca00078eb8ff */
[----:B------:R1:W-:Y:S02]  /*0ef0*/  STS [UR12+0x34], R2 ;  /* 0x00003402ff007988 */ /* 0x0003e4000800080c */
.L_x_40:
[----:B------:R-:W-:Y:S05]  /*0f00*/  @P2 BRA `(.L_x_42) ;  /* 0x00000000001c2947 */ /* 0x000fea0003800000 */
[----:B-1--45:R-:W1:Y:S02]  /*0f10*/  LDS R2, [UR12+0x34] ;  /* 0x0000340cff027984 */ /* 0x032e640008000800 */
[----:B-1----:R-:W-:-:S05]  /*0f20*/  LOP3.LUT R2, R2, 0x38, RZ, 0xb8, !PT ;  /* 0x0000003802027812 */ /* 0x002fca00078eb8ff */
[----:B------:R1:W-:Y:S02]  /*0f30*/  STS [UR12+0x34], R2 ;  /* 0x00003402ff007988 */ /* 0x0003e4000800080c */
.L_x_41:
[----:B------:R-:W-:Y:S05]  /*0f40*/  @P2 BRA `(.L_x_43) ;  /* 0x00000000001c2947 */ /* 0x000fea0003800000 */
[----:B-1--45:R-:W1:Y:S02]  /*0f50*/  LDS R2, [UR12+0x8] ;  /* 0x0000080cff027984 */ /* 0x032e640008000800 */
[----:B-1----:R-:W-:-:S05]  /*0f60*/  LOP3.LUT R2, R2, 0x780, RZ, 0xb8, !PT ;  /* 0x0000078002027812 */ /* 0x002fca00078eb8ff */
[----:B------:R1:W-:Y:S02]  /*0f70*/  STS [UR12+0x8], R2 ;  /* 0x00000802ff007988 */ /* 0x0003e4000800080c */
.L_x_42:
[----:B------:R-:W-:Y:S05]  /*0f80*/  @P2 BRA `(.L_x_44) ;  /* 0x0000000000282947 */ /* 0x000fea0003800000 */
[----:B-1--45:R-:W1:Y:S02]  /*0f90*/  LDS R2, [UR12+0x8] ;  /* 0x0000080cff027984 */ /* 0x032e640008000800 */
[----:B-1----:R-:W-:-:S05]  /*0fa0*/  LOP3.LUT R2, R2, 0x1800, RZ, 0xb8, !PT ;  /* 0x0000180002027812 */ /* 0x002fca00078eb8ff */
[----:B------:R1:W-:Y:S02]  /*0fb0*/  STS [UR12+0x8], R2 ;  /* 0x00000802ff007988 */ /* 0x0003e4000800080c */
.L_x_43:
[----:B------:R-:W-:Y:S05]  /*0fc0*/  @P2 BREAK B4 ;  /* 0x0000000000042942 */ /* 0x000fea0003800000 */
[----:B------:R-:W-:Y:S05]  /*0fd0*/  @P2 BRA `(.L_x_45) ;  /* 0x0000000000242947 */ /* 0x000fea0003800000 */
[----:B-1--45:R-:W1:Y:S01]  /*0fe0*/  LDS R2, [UR12+0x8] ;  /* 0x0000080cff027984 */ /* 0x032e620008000800 */
[----:B------:R-:W-:-:S05]  /*0ff0*/  IMAD.MOV.U32 R3, RZ, RZ, 0x6000 ;  /* 0x00006000ff037424 */ /* 0x000fca00078e00ff */
[----:B-1----:R-:W-:-:S04]  /*1000*/  LOP3.LUT R2, R2, 0x6000, R3, 0xd8, !PT ;  /* 0x0000600002027812 */ /* 0x002fc800078ed803 */
[----:B------:R-:W-:-:S05]  /*1010*/  LOP3.LUT R2, R2, 0x400000, RZ, 0xb8, !PT ;  /* 0x0040000002027812 */ /* 0x000fca00078eb8ff */
[----:B------:R1:W-:Y:S02]  /*1020*/  STS [UR12+0x8], R2 ;  /* 0x00000802ff007988 */ /* 0x0003e4000800080c */
.L_x_44:
[----:B------:R-:W-:Y:S05]  /*1030*/  BSYNC B4 ;  /* 0x0000000000047941 */ /* 0x000fea0003800000 */
.L_x_35:
[----:B-1--45:R-:W1:Y:S02]  /*1040*/  @!P2 LDS R2, [UR12+0x8] ;  /* 0x0000080cff02a984 */ /* 0x032e640008000800 */
[----:B-1----:R-:W-:-:S05]  /*1050*/  @!P2 LOP3.LUT R2, R2, 0x8000, RZ, 0xb8, !PT ;  /* 0x000080000202a812 */ /* 0x002fca00078eb8ff */
[----:B------:R1:W-:Y:S02]  /*1060*/  @!P2 STS [UR12+0x8], R2 ;  /* 0x00000802ff00a988 */ /* 0x0003e4000800080c */
.L_x_45:
[----:B------:R-:W-:Y:S05]  /*1070*/  BSYNC B3 ;  /* 0x0000000000037941 */ /* 0x000fea0003800000 */
.L_x_34:
[----:B------:R-:W-:Y:S05]  /*1080*/  WARPSYNC.ALL ;  /* 0x0000000000007948 */ /* 0x000fea0003800000 */
[----:B------:R-:W-:Y:S01]  /*1090*/  UIADD3 UR5, UR5, 0x100, URZ ;  /* 0x0000010005057890 */ /* 0x000fe2000fffe03f */
[----:B------:R-:W-:Y:S02]  /*10a0*/  ISETP.GE.AND P1, PT, R12, 0x1, PT ;  /* 0x000000010c00780c */ /* 0x000fe40003f26270 */
[----:B------:R-:W-:Y:S02]  /*10b0*/  CS2R R24, SRZ ;  /* 0x0000000000187805 */ /* 0x000fe4000001ff00 */
[----:B------:R-:W-:Y:S01]  /*10c0*/  CS2R R26, SRZ ;  /* 0x00000000001a7805 */ /* 0x000fe2000001ff00 */
[----:B------:R-:W-:Y:S01]  /*10d0*/  UIADD3 UR30, UP0, UR5, UR30, URZ ;  /* 0x0000001e051e7290 */ /* 0x000fe2000ff1e03f */
[----:B------:R-:W-:-:S02]  /*10e0*/  CS2R R28, SRZ ;  /* 0x00000000001c7805 */ /* 0x000fc4000001ff00 */
[----:B------:R-:W-:Y:S02]  /*10f0*/  CS2R R30, SRZ ;  /* 0x00000000001e7805 */ /* 0x000fe4000001ff00 */
[----:B------:R-:W-:Y:S01]  /*1100*/  CS2R R32, SRZ ;  /* 0x0000000000207805 */ /* 0x000fe2000001ff00 */
[----:B------:R-:W-:Y:S01]  /*1110*/  ULEA.HI.X.SX32 UR31, UR5, UR31, 0x1, UP0 ;  /* 0x0000001f051f7291 */ /* 0x000fe200080f0e3f */
[----:B------:R-:W-:Y:S02]  /*1120*/  CS2R R34, SRZ ;  /* 0x0000000000227805 */ /* 0x000fe4000001ff00 */
[----:B------:R-:W-:Y:S02]  /*1130*/  CS2R R36, SRZ ;  /* 0x0000000000247805 */ /* 0x000fe4000001ff00 */
[----:B------:R-:W-:Y:S02]  /*1140*/  CS2R R38, SRZ ;  /* 0x0000000000267805 */ /* 0x000fe4000001ff00 */
[----:B------:R-:W-:-:S02]  /*1150*/  CS2R R40, SRZ ;  /* 0x0000000000287805 */ /* 0x000fc4000001ff00 */
[----:B------:R-:W-:Y:S02]  /*1160*/  CS2R R42, SRZ ;  /* 0x00000000002a7805 */ /* 0x000fe4000001ff00 */
[----:B------:R-:W-:Y:S02]  /*1170*/  CS2R R44, SRZ ;  /* 0x00000000002c7805 */ /* 0x000fe4000001ff00 */
[----:B------:R-:W-:Y:S02]  /*1180*/  CS2R R46, SRZ ;  /* 0x00000000002e7805 */ /* 0x000fe4000001ff00 */
[----:B------:R-:W-:Y:S02]  /*1190*/  CS2R R48, SRZ ;  /* 0x0000000000307805 */ /* 0x000fe4000001ff00 */
[----:B------:R-:W-:Y:S02]  /*11a0*/  CS2R R50, SRZ ;  /* 0x0000000000327805 */ /* 0x000fe4000001ff00 */
[----:B------:R-:W-:-:S02]  /*11b0*/  CS2R R52, SRZ ;  /* 0x0000000000347805 */ /* 0x000fc4000001ff00 */
[----:B------:R-:W-:Y:S02]  /*11c0*/  CS2R R54, SRZ ;  /* 0x0000000000367805 */ /* 0x000fe4000001ff00 */
[----:B------:R-:W-:Y:S02]  /*11d0*/  CS2R R56, SRZ ;  /* 0x0000000000387805 */ /* 0x000fe4000001ff00 */
[----:B------:R-:W-:Y:S02]  /*11e0*/  CS2R R58, SRZ ;  /* 0x00000000003a7805 */ /* 0x000fe4000001ff00 */
[----:B------:R-:W-:Y:S01]  /*11f0*/  CS2R R60, SRZ ;  /* 0x00000000003c7805 */ /* 0x000fe2000001ff00 */
[----:B------:R-:W-:Y:S01]  /*1200*/  IMAD.MOV.U32 R62, RZ, RZ, RZ ;  /* 0x000000ffff3e7224 */ /* 0x000fe200078e00ff */
[----:B------:R-:W-:Y:S06]  /*1210*/  @P0 BRA `(.L_x_46) ;  /* 0x0000000000300947 */ /* 0x000fec0003800000 */
[----:B-1--45:R-:W2:Y:S01]  /*1220*/  S2R R2, SR_LANEID ;  /* 0x0000000000027919 */ /* 0x032ea20000000000 */
[----:B------:R-:W-:Y:S05]  /*1230*/  WARPSYNC.ALL ;  /* 0x0000000000007948 */ /* 0x000fea0003800000 */
[----:B--23--:R-:W-:-:S05]  /*1240*/  IMAD.SHL.U32 R4, R2, 0x4, RZ ;  /* 0x0000000402047824 */ /* 0x00cfca00078e00ff */
[----:B------:R-:W1:Y:S01]  /*1250*/  LDS R5, [R4+UR12] ;  /* 0x0000000c04057984 */ /* 0x000e620008000800 */
[----:B------:R-:W-:Y:S01]  /*1260*/  IADD3 R2, P3, R4, UR30, RZ ;  /* 0x0000001e04027c10 */ /* 0x000fe2000ff7e0ff */
[----:B------:R-:W-:-:S04]  /*1270*/  UMOV UR6, UR30 ;  /* 0x0000001e00067c82 */ /* 0x000fc80008000000 */
[----:B------:R-:W-:Y:S01]  /*1280*/  IMAD.X R3, RZ, RZ, UR31, P3 ;  /* 0x0000001fff037e24 */ /* 0x000fe200098e06ff */
[----:B------:R-:W-:-:S04]  /*1290*/  UMOV UR7, UR31 ;  /* 0x0000001f00077c82 */ /* 0x000fc80008000000 */
[----:B-1----:R1:W2:Y:S01]  /*12a0*/  ATOMG.E.EXCH.STRONG.GPU PT, RZ, [R2], R5 ;  /* 0x0000000502ff73a8 */ /* 0x0022a200041ee100 */
[----:B------:R-:W-:-:S04]  /*12b0*/  DEPBAR {5,4,3,2,1,0} ;  /* 0x0000003f0000791a */ /* 0x000fc80000000000 */
[----:B------:R1:W-:Y:S01]  /*12c0*/  UTMACCTL.IV [UR6] ;  /* 0x00000000060079b9 */ /* 0x0003e20008000000 */
[----:B------:R-:W-:Y:S01]  /*12d0*/  NOP ;  /* 0x0000000000007918 */ /* 0x000fe20000000000 */
.L_x_46:
[----:B------:R-:W-:Y:S05]  /*12e0*/  @P0 BRA `(.L_x_47) ;  /* 0x00000000000c0947 */ /* 0x000fea0003800000 */
[----:B------:R0:W-:Y:S01]  /*12f0*/  UTMACMDFLUSH ;  /* 0x00000000000079b7 */ /* 0x0001e20000000000 */
[----:B------:R-:W-:Y:S05]  /*1300*/  @P0 BRA `(.L_x_47) ;  /* 0x0000000000040947 */ /* 0x000fea0003800000 */
[----:B------:R-:W-:-:S04]  /*1310*/  DEPBAR.LE SB0, 0x0 ;  /* 0x000080000000791a */ /* 0x000fc80000000000 */
.L_x_47:
[----:B------:R-:W-:Y:S05]  /*1320*/  WARPSYNC.ALL ;  /* 0x0000000000007948 */ /* 0x000fea0003800000 */
[----:B--2---:R-:W-:Y:S01]  /*1330*/  BAR.SYNC.DEFER_BLOCKING 0x0 ;  /* 0x0000000000007b1d */ /* 0x004fe20000010000 */
[----:B------:R-:W-:Y:S01]  /*1340*/  USHF.L.U32 UR19, UR28, 0x6, URZ ;  /* 0x000000061c137899 */ /* 0x000fe2000800063f */
[----:B------:R-:W-:Y:S01]  /*1350*/  IMAD.MOV.U32 R63, RZ, RZ, RZ ;  /* 0x000000ffff3f7224 */ /* 0x000fe200078e00ff */
[----:B------:R-:W-:Y:S01]  /*1360*/  USHF.L.U32 UR11, UR29, 0x7, URZ ;  /* 0x000000071d0b7899 */ /* 0x000fe2000800063f */
[----:B------:R-:W-:Y:S02]  /*1370*/  CS2R R64, SRZ ;  /* 0x0000000000407805 */ /* 0x000fe4000001ff00 */
[----:B------:R-:W-:Y:S01]  /*1380*/  CS2R R66, SRZ ;  /* 0x0000000000427805 */ /* 0x000fe2000001ff00 */
[----:B------:R-:W-:Y:S01]  /*1390*/  VOTEU.ALL UP0, P2 ;  /* 0x00000000003f7886 */ /* 0x000fe20001000000 */
[----:B-1----:R-:W-:Y:S01]  /*13a0*/  UMOV UR6, 0x1 ;  /* 0x0000000100067882 */ /* 0x002fe20000000000 */
[----:B------:R-:W-:Y:S01]  /*13b0*/  VOTEU.ALL UP1, P2 ;  /* 0x00000000003f7886 */ /* 0x000fe20001020000 */
[----:B------:R-:W-:-:S02]  /*13c0*/  CS2R R68, SRZ ;  /* 0x0000000000447805 */ /* 0x000fc4000001ff00 */
[----:B------:R-:W-:Y:S01]  /*13d0*/  CS2R R70, SRZ ;  /* 0x0000000000467805 */ /* 0x000fe2000001ff00 */
[----:B------:R-:W-:-:S04]  /*13e0*/  @!UP0 UIADD3 UR8, -UR6, 0x100000, URZ ;  /* 0x0010000006088890 */ /* 0x000fc8000fffe13f */
[----:B------:R-:W-:Y:S02]  /*13f0*/  @!UP0 USHF.L.U32 UR9, UR8, 0xb, URZ ;  /* 0x0000000b08098899 */ /* 0x000fe4000800063f */
[----:B------:R-:W-:Y:S01]  /*1400*/  @!UP0 USHF.L.U32 UR8, UR8, 0x1, URZ ;  /* 0x0000000108088899 */ /* 0x000fe2000800063f */
[----:B------:R-:W-:Y:S01]  /*1410*/  CS2R R72, SRZ ;  /* 0x0000000000487805 */ /* 0x000fe2000001ff00 */
[----:B------:R-:W-:-:S04]  /*1420*/  @!UP0 UIADD3 UR6, -UR6, 0x100000, URZ ;  /* 0x0010000006068890 */ /* 0x000fc8000fffe13f */
[----:B------:R-:W-:Y:S02]  /*1430*/  @!UP0 USHF.L.U32 UR7, UR6, 0xb, URZ ;  /* 0x0000000b06078899 */ /* 0x000fe4000800063f */
[----:B------:R-:W-:Y:S01]  /*1440*/  @!UP0 USHF.L.U32 UR6, UR6, 0x1, URZ ;  /* 0x0000000106068899 */ /* 0x000fe2000800063f */
[----:B------:R-:W-:Y:S01]  /*1450*/  CS2R R74, SRZ ;  /* 0x00000000004a7805 */ /* 0x000fe2000001ff00 */
[----:B------:R-:W-:Y:S01]  /*1460*/  VOTEU.ALL UP0, P2 ;  /* 0x00000000003f7886 */ /* 0x000fe20001000000 */
[----:B------:R-:W-:Y:S02]  /*1470*/  CS2R R76, SRZ ;  /* 0x00000000004c7805 */ /* 0x000fe4000001ff00 */
[----:B------:R-:W-:Y:S02]  /*1480*/  CS2R R78, SRZ ;  /* 0x00000000004e7805 */ /* 0x000fe4000001ff00 */
[----:B------:R-:W-:Y:S02]  /*1490*/  CS2R R80, SRZ ;  /* 0x0000000000507805 */ /* 0x000fe4000001ff00 */
[----:B------:R-:W-:-:S02]  /*14a0*/  CS2R R82, SRZ ;  /* 0x0000000000527805 */ /* 0x000fc4000001ff00 */
[----:B------:R-:W-:Y:S02]  /*14b0*/  CS2R R84, SRZ ;  /* 0x0000000000547805 */ /* 0x000fe4000001ff00 */
[----:B------:R-:W-:Y:S01]  /*14c0*/  CS2R R86, SRZ ;  /* 0x0000000000567805 */ /* 0x000fe2000001ff00 */
[----:B------:R-:W1:Y:S02]  /*14d0*/  FENCE.VIEW.ASYNC.S ;  /* 0x00000000000073c6 */ /* 0x000e640000000000 */
[----:B-1----:R1:W2:Y:S02]  /*14e0*/  @!UP0 SYNCS.EXCH.64 URZ, [UR12+0x6000], UR8 ;  /* 0x006000080c3f85b2 */ /* 0x0022a40008000100 */
[----:B--2---:R-:W-:Y:S06]  /*14f0*/  BAR.SYNC.DEFER_BLOCKING 0x0 ;  /* 0x0000000000007b1d */ /* 0x004fec0000010000 */
[----:B------:R1:W2:Y:S01]  /*1500*/  @!UP1 SYNCS.EXCH.64 URZ, [UR12+0x6008], UR6 ;  /* 0x006008060c3f95b2 */ /* 0x0002a20008000100 */
[----:B------:R-:W-:Y:S05]  /*1510*/  @!P1 BRA `(.L_x_48) ;  /* 0x0000000400789947 */ /* 0x000fea0003800000 */
        /* <DEDUP_REMOVED lines=31> */
[----:B------:R-:W-:Y:S01]  /*1710*/  CS2R R86, SRZ ;  /* 0x0000000000567805 */ /* 0x000fe2000001ff00 */
[----:B------:R-:W-:Y:S01]  /*1720*/  UMOV UR5, URZ ;  /* 0x0000003f00057c82 */ /* 0x000fe20008000000 */
[----:B------:R-:W-:-:S05]  /*1730*/  UMOV UR18, URZ ;  /* 0x0000003f00127c82 */ /* 0x000fca0008000000 */
.L_x_50:
[----:B--2---:R-:W-:Y:S01]  /*1740*/  BAR.SYNC.DEFER_BLOCKING 0x0 ;  /* 0x0000000000007b1d */ /* 0x004fe20000010000 */
[----:B------:R-:W-:Y:S01]  /*1750*/  ULEA UR13, UR5, UR12, 0x3 ;  /* 0x0000000c050d7291 */ /* 0x000fe2000f8e183f */
[----:B----45:R-:W-:Y:S01]  /*1760*/  @!P2 IMAD.MOV.U32 R2, RZ, RZ, 0x3000 ;  /* 0x00003000ff02a424 */ /* 0x030fe200078e00ff */
[----:B------:R-:W-:Y:S01]  /*1770*/  ELECT P0, URZ, PT ;  /* 0x00000000003f782f */ /* 0x000fe20003800000 */
[----:B------:R-:W-:-:S03]  /*1780*/  ULEA UR16, UR5, UR12, 0xc ;  /* 0x0000000c05107291 */ /* 0x000fc6000f8e603f */
[----:B------:R-:W-:Y:S02]  /*1790*/  ISETP.LT.U32.AND P0, PT, R7, 0x20, P0 ;  /* 0x000000200700780c */ /* 0x000fe40000701070 */
[----:B------:R-:W-:Y:S01]  /*17a0*/  ELECT P1, URZ, PT ;  /* 0x00000000003f782f */ /* 0x000fe20003820000 */
[----:B------:R-:W-:-:S03]  /*17b0*/  UIADD3 UR16, UR16, 0x4000, URZ ;  /* 0x0000400010107890 */ /* 0x000fc6000fffe03f */
[----:B------:R-:W-:Y:S01]  /*17c0*/  ISETP.LT.U32.AND P1, PT, R7, 0x20, P1 ;  /* 0x000000200700780c */ /* 0x000fe20000f21070 */
[----:B-1----:R-:W-:Y:S01]  /*17d0*/  ULEA UR8, UR5, UR12, 0xd ;  /* 0x0000000c05087291 */ /* 0x002fe2000f8e683f */
[----:B------:R-:W-:-:S05]  /*17e0*/  UMOV UR10, UR18 ;  /* 0x00000012000a7c82 */ /* 0x000fca0008000000 */
[----:B------:R-:W-:Y:S01]  /*17f0*/  VOTEU.ANY UP0, P0 ;  /* 0x00000000003f7886 */ /* 0x000fe20000000100 */
[----:B------:R-:W-:Y:S01]  /*1800*/  VOTEU.ANY UP2, P0 ;  /* 0x00000000003f7886 */ /* 0x000fe20000040100 */
[----:B------:R1:W-:Y:S03]  /*1810*/  @!P2 SYNCS.ARRIVE.TRANS64 RZ, [UR13+0x6000], R2 ;  /* 0x00600002ffffa9a7 */ /* 0x0003e6000800000d */
[----:B------:R-:W-:Y:S01]  /*1820*/  @UP0 UIADD3 UR17, UR13, 0x6000, URZ ;  /* 0x000060000d110890 */ /* 0x000fe2000fffe03f */
[----:B------:R-:W-:Y:S01]  /*1830*/  @UP0 UMOV UR6, UR24 ;  /* 0x0000001800060c82 */ /* 0x000fe20008000000 */
[----:B------:R-:W-:Y:S01]  /*1840*/  @UP0 UMOV UR7, UR25 ;  /* 0x0000001900070c82 */ /* 0x000fe20008000000 */
[----:B------:R-:W-:Y:S01]  /*1850*/  BAR.SYNC.DEFER_BLOCKING 0x0 ;  /* 0x0000000000007b1d */ /* 0x000fe20000010000 */
[----:B-1----:R-:W-:-:S05]  /*1860*/  IMAD.U32 R2, RZ, RZ, UR4 ;  /* 0x00000004ff027e24 */ /* 0x002fca000f8e00ff */
[----:B------:R-:W-:Y:S01]  /*1870*/  VOTEU.ANY UP1, P1 ;  /* 0x00000000003f7886 */ /* 0x000fe20000820100 */
[----:B------:R-:W-:Y:S01]  /*1880*/  VOTEU.ANY UP3, P1 ;  /* 0x00000000003f7886 */ /* 0x000fe20000860100 */
[----:B------:R-:W-:-:S03]  /*1890*/  SHF.L.U32 R2, R2, 0x1f, RZ ;  /* 0x0000001f02027819 */ /* 0x000fc600000006ff */
[----:B------:R-:W-:Y:S01]  /*18a0*/  @UP1 UIADD3 UR9, UR13, 0x6000, URZ ;  /* 0x000060000d091890 */ /* 0x000fe2000fffe03f */
[----:B------:R-:W-:Y:S01]  /*18b0*/  @UP1 UMOV UR14, UR26 ;  /* 0x0000001a000e1c82 */ /* 0x000fe20008000000 */
[----:B------:R-:W-:Y:S01]  /*18c0*/  @UP1 UMOV UR15, UR27 ;  /* 0x0000001b000f1c82 */ /* 0x000fe20008000000 */
[----:B------:R1:W-:Y:S01]  /*18d0*/  @UP2 UTMALDG.2D [UR16], [UR6] ;  /* 0x00000010060025b4 */ /* 0x0003e20008008000 */
[----:B------:R2:W-:Y:S06]  /*18e0*/  MEMBAR.ALL.CTA ;  /* 0x0000000000007992 */ /* 0x0005ec0000008000 */
[----:B--2---:R-:W2:Y:S02]  /*18f0*/  FENCE.VIEW.ASYNC.S ;  /* 0x00000000000073c6 */ /* 0x004ea40000000000 */
[----:B--2---:R-:W-:Y:S06]  /*1900*/  BAR.SYNC.DEFER_BLOCKING 0x0 ;  /* 0x0000000000007b1d */ /* 0x004fec0000010000 */
[----:B------:R1:W-:Y:S02]  /*1910*/  @UP3 UTMALDG.2D [UR8], [UR14] ;  /* 0x000000080e0035b4 */ /* 0x0003e40008008000 */
[----:B------:R-:W-:Y:S06]  /*1920*/  BAR.SYNC.DEFER_BLOCKING 0x0 ;  /* 0x0000000000007b1d */ /* 0x000fec0000010000 */
[----:B------:R-:W2:Y:S02]  /*1930*/  SYNCS.PHASECHK.TRANS64.TRYWAIT P0, [UR13+0x6000], R2 ;  /* 0x00600002ff0075a7 */ /* 0x000ea4000800014d */
[----:B-12---:R-:W-:Y:S05]  /*1940*/  @!P0 BRA `(.L_x_49) ;  /* 0x0000000400fc8947 */ /* 0x006fea0003800000 */
.L_x_51:
[----:B------:R-:W-:Y:S01]  /*1950*/  USHF.R.U32.HI UR8, URZ, 0x4, UR8 ;  /* 0x000000043f087899 */ /* 0x000fe20008011608 */
[----:B------:R-:W-:Y:S02]  /*1960*/  WARPGROUP.DEPBAR.LE gsb0, 0x0 ;  /* 0x00008000000079c5 */ /* 0x000fe40000010000 */
[----:B------:R-:W-:Y:S01]  /*1970*/  USHF.R.U32.HI UR6, URZ, 0x4, UR16 ;  /* 0x000000043f067899 */ /* 0x000fe20008011610 */
[----:B------:R-:W-:Y:S01]  /*1980*/  WARPGROUP.ARRIVE ;  /* 0x00000000000079c5 */ /* 0x000fe20000000000 */
[----:B------:R-:W-:Y:S01]  /*1990*/  USGXT.U32 UR8, UR8, 0xe ;  /* 0x0000000e0808789a */ /* 0x000fe20008000000 */
[----:B------:R-:W1:Y:S01]  /*19a0*/  LDC R2, c[0x0][0x230] ;  /* 0x00008c00ff027b82 */ /* 0x000e620000000800 */
[----:B------:R-:W-:Y:S01]  /*19b0*/  USGXT.U32 UR6, UR6, 0xe ;  /* 0x0000000e0606789a */ /* 0x000fe20008000000 */
[----:B------:R-:W-:Y:S01]  /*19c0*/  UMOV UR23, 0x80000020 ;  /* 0x8000002000177882 */ /* 0x000fe20000000000 */
[----:B------:R-:W-:Y:S01]  /*19d0*/  UMOV UR21, 0x80000020 ;  /* 0x8000002000157882 */ /* 0x000fe20000000000 */
[----:B------:R-:W-:-:S02]  /*19e0*/  UIADD3 UR18, UR18, 0x40, URZ ;  /* 0x0000004012127890 */ /* 0x000fc4000fffe03f */
[----:B------:R-:W-:Y:S02]  /*19f0*/  UMOV UR22, UR8 ;  /* 0x0000000800167c82 */ /* 0x000fe40008000000 */
[----:B------:R-:W-:Y:S01]  /*1a00*/  UMOV UR20, UR6 ;  /* 0x0000000600147c82 */ /* 0x000fe20008000000 */
[----:B------:R-:W-:Y:S01]  /*1a10*/  UMOV UR9, URZ ;  /* 0x0000003f00097c82 */ /* 0x000fe20008000000 */
[----:B------:R-:W-:Y:S01]  /*1a20*/  QGMMA.64x128x32.F32.E4M3.E4M3 R24, gdesc[UR20], R24 ;  /* 0x01e00000141879f3 */ /* 0x000fe20008700818 */
[----:B------:R-:W-:Y:S01]  /*1a30*/  UMOV UR20, 0xfffffffe ;  /* 0xfffffffe00147882 */ /* 0x000fe20000000000 */
[----:B------:R-:W-:Y:S01]  /*1a40*/  UMOV UR21, 0x7fffffdf ;  /* 0x7fffffdf00157882 */ /* 0x000fe20000000000 */
[----:B------:R-:W-:Y:S01]  /*1a50*/  UIADD3 UR5, UR5, 0x1, URZ ;  /* 0x0000000105057890 */ /* 0x000fe2000fffe03f */
[----:B------:R-:W-:Y:S01]  /*1a60*/  UMOV UR7, URZ ;  /* 0x0000003f00077c82 */ /* 0x000fe20008000000 */
[----:B------:R-:W-:Y:S02]  /*1a70*/  UIADD3.64 UR22, UR8, -UR20, URZ ;  /* 0x8000001408167297 */ /* 0x000fe4000fffe03f */
[----:B------:R-:W-:-:S02]  /*1a80*/  UIADD3.64 UR20, UR6, -UR20, URZ ;  /* 0x8000001406147297 */ /* 0x000fc4000fffe03f */
[----:B------:R-:W-:Y:S01]  /*1a90*/  UISETP.NE.U32.AND UP0, UPT, UR5, 0x2, UPT ;  /* 0x000000020500788c */ /* 0x000fe2000bf05070 */
[----:B-1----:R-:W-:-:S03]  /*1aa0*/  ISETP.LE.AND P0, PT, R2, UR18, PT ;  /* 0x0000001202007c0c */ /* 0x002fc6000bf03270 */
[----:B------:R-:W-:Y:S02]  /*1ab0*/  USEL UR6, URZ, 0x1, UP0 ;  /* 0x000000013f067887 */ /* 0x000fe40008000000 */
[----:B------:R-:W-:Y:S02]  /*1ac0*/  USEL UR5, UR5, URZ, UP0 ;  /* 0x0000003f05057287 */ /* 0x000fe40008000000 */
[----:B------:R-:W-:Y:S01]  /*1ad0*/  ULOP3.LUT UR4, UR4, UR6, URZ, 0x3c, !UPT ;  /* 0x0000000604047292 */ /* 0x000fe2000f8e3c3f */
[----:B------:R-:W-:Y:S05]  /*1ae0*/  QGMMA.64x128x32.F32.E4M3.E4M3 R24, gdesc[UR20], R24, gsb0 ;  /* 0x01e00000141879f3 */ /* 0x000fea0008000818 */
[----:B------:R-:W-:Y:S06]  /*1af0*/  @!P0 BRA `(.L_x_50) ;  /* 0xfffffffc00108947 */ /* 0x000fec000383ffff */
.L_x_48:
[----:B------:R-:W-:Y:S02]  /*1b00*/  WARPGROUP.DEPBAR.LE gsb0, 0x0 ;  /* 0x00008000000079c5 */ /* 0x000fe40000010000 */
[----:B--2---:R-:W-:Y:S01]  /*1b10*/  BAR.SYNC.DEFER_BLOCKING 0x0 ;  /* 0x0000000000007b1d */ /* 0x004fe20000010000 */
[C---:B----45:R-:W-:Y:S01]  /*1b20*/  IMAD.SHL.U32 R2, R0.reuse, 0x40, RZ ;  /* 0x0000004000027824 */ /* 0x070fe200078e00ff */
[C---:B------:R-:W-:Y:S01]  /*1b30*/  LOP3.LUT R3, R0.reuse, 0x1c, RZ, 0xc0, !PT ;  /* 0x0000001c00037812 */ /* 0x040fe200078ec0ff */
[----:B---3--:R-:W-:Y:S01]  /*1b40*/  IMAD.SHL.U32 R4, R0, 0x2, RZ ;  /* 0x0000000200047824 */ /* 0x008fe200078e00ff */
[----:B------:R-:W-:Y:S02]  /*1b50*/  ELECT P0, URZ, PT ;  /* 0x00000000003f782f */ /* 0x000fe40003800000 */
[----:B------:R-:W-:Y:S01]  /*1b60*/  F2FP.SATFINITE.E4M3.F32.PACK_AB_MERGE_C R24, R25, R24, RZ ;  /* 0x000000181918723e */ /* 0x000fe200048070ff */
[----:B------:R-:W-:Y:S01]  /*1b70*/  UMOV UR13, UR11 ;  /* 0x0000000b000d7c82 */ /* 0x000fe20008000000 */
[----:B------:R-:W-:Y:S01]  /*1b80*/  LOP3.LUT R2, R2, 0x1800, RZ, 0xc0, !PT ;  /* 0x0000180002027812 */ /* 0x000fe200078ec0ff */
[----:B------:R-:W-:Y:S01]  /*1b90*/  UMOV UR14, UR19 ;  /* 0x00000013000e7c82 */ /* 0x000fe20008000000 */
[----:B------:R-:W-:-:S02]  /*1ba0*/  LOP3.LUT R4, R4, 0x6, RZ, 0xc0, !PT ;  /* 0x0000000604047812 */ /* 0x000fc400078ec0ff */
[----:B------:R-:W-:Y:S01]  /*1bb0*/  F2FP.SATFINITE.E4M3.F32.PACK_AB_MERGE_C R26, R27, R26, RZ ;  /* 0x0000001a1b1a723e */ /* 0x000fe200048070ff */
[----:B------:R-:W-:Y:S01]  /*1bc0*/  IMAD R2, R3, 0x20, R2 ;  /* 0x0000002003027824 */ /* 0x000fe200078e0202 */
[----:B------:R-:W-:Y:S01]  /*1bd0*/  F2FP.SATFINITE.E4M3.F32.PACK_AB_MERGE_C R28, R29, R28, RZ ;  /* 0x0000001c1d1c723e */ /* 0x000fe200048070ff */
[----:B------:R-:W-:Y:S01]  /*1be0*/  IMAD R3, R3, 0x4, R4 ;  /* 0x0000000403037824 */ /* 0x000fe200078e0204 */
[----:B------:R-:W-:Y:S02]  /*1bf0*/  F2FP.SATFINITE.E4M3.F32.PACK_AB_MERGE_C R30, R31, R30, RZ ;  /* 0x0000001e1f1e723e */ /* 0x000fe400048070ff */
[----:B------:R-:W-:Y:S01]  /*1c00*/  F2FP.SATFINITE.E4M3.F32.PACK_AB_MERGE_C R32, R33, R32, RZ ;  /* 0x000000202120723e */ /* 0x000fe200048070ff */
[----:B------:R-:W-:Y:S01]  /*1c10*/  IMAD.IADD R3, R2, 0x1, R3 ;  /* 0x0000000102037824 */ /* 0x000fe200078e0203 */
[----:B------:R-:W-:Y:S02]  /*1c20*/  F2FP.SATFINITE.E4M3.F32.PACK_AB_MERGE_C R34, R35, R34, RZ ;  /* 0x000000222322723e */ /* 0x000fe400048070ff */
[----:B------:R-:W-:-:S02]  /*1c30*/  F2FP.SATFINITE.E4M3.F32.PACK_AB_MERGE_C R36, R37, R36, RZ ;  /* 0x000000242524723e */ /* 0x000fc400048070ff */
[----:B------:R-:W-:Y:S01]  /*1c40*/  F2FP.SATFINITE.E4M3.F32.PACK_AB_MERGE_C R38, R39, R38, RZ ;  /* 0x000000262726723e */ /* 0x000fe200048070ff */
[----:B------:R-:W2:Y:S02]  /*1c50*/  @!P2 SYNCS.CCTL.IV [UR12+0x6000] ;  /* 0x00600000ff00a9b1 */ /* 0x000ea4000800000c */
[----:B--2---:R-:W-:Y:S01]  /*1c60*/  BAR.SYNC.DEFER_BLOCKING 0x0 ;  /* 0x0000000000007b1d */ /* 0x004fe20000010000 */
[----:B------:R-:W-:Y:S02]  /*1c70*/  ISETP.LT.U32.AND P0, PT, R7, 0x20, P0 ;  /* 0x000000200700780c */ /* 0x000fe40000701070 */
[----:B------:R-:W-:Y:S02]  /*1c80*/  LOP3.LUT R5, R3, 0x10, RZ, 0x3c, !PT ;  /* 0x0000001003057812 */ /* 0x000fe400078e3cff */
[----:B------:R-:W-:Y:S02]  /*1c90*/  F2FP.SATFINITE.E4M3.F32.PACK_AB_MERGE_C R40, R41, R40, RZ ;  /* 0x000000282928723e */ /* 0x000fe400048070ff */
[----:B------:R-:W-:-:S02]  /*1ca0*/  F2FP.SATFINITE.E4M3.F32.PACK_AB_MERGE_C R42, R43, R42, RZ ;  /* 0x0000002a2b2a723e */ /* 0x000fc400048070ff */
[----:B------:R-:W-:Y:S02]  /*1cb0*/  F2FP.SATFINITE.E4M3.F32.PACK_AB_MERGE_C R44, R45, R44, RZ ;  /* 0x0000002c2d2c723e */ /* 0x000fe400048070ff */
[----:B------:R-:W-:Y:S02]  /*1cc0*/  F2FP.SATFINITE.E4M3.F32.PACK_AB_MERGE_C R46, R47, R46, RZ ;  /* 0x0000002e2f2e723e */ /* 0x000fe400048070ff */
[----:B------:R-:W-:Y:S01]  /*1cd0*/  LOP3.LUT R7, R3, 0x20, RZ, 0x3c, !PT ;  /* 0x0000002003077812 */ /* 0x000fe200078e3cff */
[----:B------:R-:W-:Y:S01]  /*1ce0*/  VOTEU.ANY UP0, P0 ;  /* 0x00000000003f7886 */ /* 0x000fe20000000100 */
[----:B------:R-:W-:Y:S01]  /*1cf0*/  F2FP.SATFINITE.E4M3.F32.PACK_AB_MERGE_C R48, R49, R48, RZ ;  /* 0x000000303130723e */ /* 0x000fe200048070ff */
[----:B------:R-:W-:Y:S01]  /*1d00*/  VOTEU.ANY UP1, P0 ;  /* 0x00000000003f7886 */ /* 0x000fe20000020100 */
[----:B------:R-:W-:Y:S02]  /*1d10*/  F2FP.SATFINITE.E4M3.F32.PACK_AB_MERGE_C R50, R51, R50, RZ ;  /* 0x000000323332723e */ /* 0x000fe400048070ff */
[----:B------:R-:W-:Y:S01]  /*1d20*/  F2FP.SATFINITE.E4M3.F32.PACK_AB_MERGE_C R52, R53, R52, RZ ;  /* 0x000000343534723e */ /* 0x000fe200048070ff */
[----:B-1----:R-:W-:Y:S01]  /*1d30*/  @UP0 UMOV UR6, UR30 ;  /* 0x0000001e00060c82 */ /* 0x002fe20008000000 */
[----:B------:R-:W-:Y:S01]  /*1d40*/  F2FP.SATFINITE.E4M3.F32.PACK_AB_MERGE_C R54, R55, R54, RZ ;  /* 0x000000363736723e */ /* 0x000fe200048070ff */
[----:B------:R-:W-:Y:S01]  /*1d50*/  @UP0 UMOV UR7, UR31 ;  /* 0x0000001f00070c82 */ /* 0x000fe20008000000 */
[----:B------:R-:W-:Y:S01]  /*1d60*/  LOP3.LUT R9, R3, 0x30, RZ, 0x3c, !PT ;  /* 0x0000003003097812 */ /* 0x000fe200078e3cff */
[----:B------:R-:W1:Y:S02]  /*1d70*/  @!P2 SYNCS.CCTL.IV [UR12+0x6008] ;  /* 0x00600800ff00a9b1 */ /* 0x000e64000800000c */
[----:B-1----:R-:W-:Y:S01]  /*1d80*/  STS.U16 [R3+UR12], R24 ;  /* 0x0000001803007988 */ /* 0x002fe2000800040c */
[----:B------:R-:W-:-:S02]  /*1d90*/  F2FP.SATFINITE.E4M3.F32.PACK_AB_MERGE_C R56, R57, R56, RZ ;  /* 0x000000383938723e */ /* 0x000fc400048070ff */
[----:B------:R-:W-:Y:S01]  /*1da0*/  F2FP.SATFINITE.E4M3.F32.PACK_AB_MERGE_C R58, R59, R58, RZ ;  /* 0x0000003a3b3a723e */ /* 0x000fe200048070ff */
[----:B------:R-:W-:Y:S01]  /*1db0*/  STS.U16 [R3+UR12+0x400], R26 ;  /* 0x0004001a03007988 */ /* 0x000fe2000800040c */
[----:B------:R-:W-:Y:S02]  /*1dc0*/  F2FP.SATFINITE.E4M3.F32.PACK_AB_MERGE_C R60, R61, R60, RZ ;  /* 0x0000003c3d3c723e */ /* 0x000fe400048070ff */
[----:B------:R-:W-:Y:S01]  /*1dd0*/  F2FP.SATFINITE.E4M3.F32.PACK_AB_MERGE_C R62, R63, R62, RZ ;  /* 0x0000003e3f3e723e */ /* 0x000fe200048070ff */
[----:B------:R-:W-:Y:S01]  /*1de0*/  STS.U16 [R3+UR12+0x8], R28 ;  /* 0x0000081c03007988 */ /* 0x000fe2000800040c */
[----:B------:R-:W-:Y:S02]  /*1df0*/  LOP3.LUT R11, R3, 0x40, RZ, 0x3c, !PT ;  /* 0x00000040030b7812 */ /* 0x000fe400078e3cff */
[----:B------:R-:W-:Y:S01]  /*1e00*/  F2FP.SATFINITE.E4M3.F32.PACK_AB_MERGE_C R64, R65, R64, RZ ;  /* 0x000000404140723e */ /* 0x000fe200048070ff */
[----:B------:R-:W-:Y:S01]  /*1e10*/  STS.U16 [R3+UR12+0x408], R30 ;  /* 0x0004081e03007988 */ /* 0x000fe2000800040c */
[----:B------:R-:W-:-:S02]  /*1e20*/  F2FP.SATFINITE.E4M3.F32.PACK_AB_MERGE_C R66, R67, R66, RZ ;  /* 0x000000424342723e */ /* 0x000fc400048070ff */
[----:B------:R-:W-:Y:S01]  /*1e30*/  F2FP.SATFINITE.E4M3.F32.PACK_AB_MERGE_C R68, R69, R68, RZ ;  /* 0x000000444544723e */ /* 0x000fe200048070ff */
[----:B------:R-:W-:Y:S01]  /*1e40*/  STS.U16 [R5+UR12], R32 ;  /* 0x0000002005007988 */ /* 0x000fe2000800040c */
[----:B------:R-:W-:Y:S02]  /*1e50*/  F2FP.SATFINITE.E4M3.F32.PACK_AB_MERGE_C R70, R71, R70, RZ ;  /* 0x000000464746723e */ /* 0x000fe400048070ff */
[----:B------:R-:W-:Y:S01]  /*1e60*/  F2FP.SATFINITE.E4M3.F32.PACK_AB_MERGE_C R72, R73, R72, RZ ;  /* 0x000000484948723e */ /* 0x000fe200048070ff */
[----:B------:R-:W-:Y:S01]  /*1e70*/  STS.U16 [R5+UR12+0x400], R34 ;  /* 0x0004002205007988 */ /* 0x000fe2000800040c */
[----:B------:R-:W-:Y:S02]  /*1e80*/  F2FP.SATFINITE.E4M3.F32.PACK_AB_MERGE_C R74, R75, R74, RZ ;  /* 0x0000004a4b4a723e */ /* 0x000fe400048070ff */
[----:B------:R-:W-:Y:S01]  /*1e90*/  F2FP.SATFINITE.E4M3.F32.PACK_AB_MERGE_C R76, R77, R76, RZ ;  /* 0x0000004c4d4c723e */ /* 0x000fe200048070ff */
[----:B------:R-:W-:Y:S01]  /*1ea0*/  STS.U16 [R5+UR12+0x8], R36 ;  /* 0x0000082405007988 */ /* 0x000fe2000800040c */
[----:B------:R-:W-:-:S02]  /*1eb0*/  F2FP.SATFINITE.E4M3.F32.PACK_AB_MERGE_C R78, R79, R78, RZ ;  /* 0x0000004e4f4e723e */ /* 0x000fc400048070ff */
[----:B------:R-:W-:Y:S01]  /*1ec0*/  F2FP.SATFINITE.E4M3.F32.PACK_AB_MERGE_C R80, R81, R80, RZ ;  /* 0x000000505150723e */ /* 0x000fe200048070ff */
[----:B------:R1:W-:Y:S01]  /*1ed0*/  STS.U16 [R5+UR12+0x408], R38 ;  /* 0x0004082605007988 */ /* 0x0003e2000800040c */
[----:B------:R-:W-:Y:S02]  /*1ee0*/  F2FP.SATFINITE.E4M3.F32.PACK_AB_MERGE_C R82, R83, R82, RZ ;  /* 0x000000525352723e */ /* 0x000fe400048070ff */
[----:B------:R-:W-:Y:S01]  /*1ef0*/  F2FP.SATFINITE.E4M3.F32.PACK_AB_MERGE_C R84, R85, R84, RZ ;  /* 0x000000545554723e */ /* 0x000fe200048070ff */
[----:B------:R-:W-:Y:S01]  /*1f00*/  STS.U16 [R7+UR12], R40 ;  /* 0x0000002807007988 */ /* 0x000fe2000800040c */
[----:B------:R-:W-:-:S03]  /*1f10*/  F2FP.SATFINITE.E4M3.F32.PACK_AB_MERGE_C R86, R87, R86, RZ ;  /* 0x000000565756723e */ /* 0x000fc600048070ff */
[----:B------:R-:W-:Y:S01]  /*1f20*/  STS.U16 [R7+UR12+0x400], R42 ;  /* 0x0004002a07007988 */ /* 0x000fe2000800040c */
[----:B-1----:R-:W-:-:S03]  /*1f30*/  LOP3.LUT R5, R3, 0x50, RZ, 0x3c, !PT ;  /* 0x0000005003057812 */ /* 0x002fc600078e3cff */
[----:B------:R-:W-:Y:S04]  /*1f40*/  STS.U16 [R7+UR12+0x8], R44 ;  /* 0x0000082c07007988 */ /* 0x000fe8000800040c */
[----:B------:R1:W-:Y:S04]  /*1f50*/  STS.U16 [R7+UR12+0x408], R46 ;  /* 0x0004082e07007988 */ /* 0x0003e8000800040c */
[----:B------:R-:W-:Y:S04]  /*1f60*/  STS.U16 [R9+UR12], R48 ;  /* 0x0000003009007988 */ /* 0x000fe8000800040c */
[----:B------:R-:W-:Y:S01]  /*1f70*/  STS.U16 [R9+UR12+0x400], R50 ;  /* 0x0004003209007988 */ /* 0x000fe2000800040c */
[----:B-1----:R-:W-:-:S02]  /*1f80*/  LOP3.LUT R7, R3, 0x60, RZ, 0x3c, !PT ;  /* 0x0000006003077812 */ /* 0x002fc400078e3cff */
[----:B------:R-:W-:Y:S01]  /*1f90*/  LOP3.LUT R3, R3, 0x70, RZ, 0x3c, !PT ;  /* 0x0000007003037812 */ /* 0x000fe200078e3cff */
[----:B------:R-:W-:Y:S04]  /*1fa0*/  STS.U16 [R9+UR12+0x8], R52 ;  /* 0x0000083409007988 */ /* 0x000fe8000800040c */
[----:B------:R-:W-:Y:S04]  /*1fb0*/  STS.U16 [R9+UR12+0x408], R54 ;  /* 0x0004083609007988 */ /* 0x000fe8000800040c */
[----:B------:R-:W-:Y:S04]  /*1fc0*/  STS.U16 [R11+UR12], R56 ;  /* 0x000000380b007988 */ /* 0x000fe8000800040c */
[----:B------:R-:W-:Y:S04]  /*1fd0*/  STS.U16 [R11+UR12+0x400], R58 ;  /* 0x0004003a0b007988 */ /* 0x000fe8000800040c */
        /* <DEDUP_REMOVED lines=13> */
[----:B------:R-:W-:Y:S01]  /*20b0*/  STS.U16 [R3+UR12+0x408], R86 ;  /* 0x0004085603007988 */ /* 0x000fe2000800040c */
[----:B------:R1:W-:Y:S06]  /*20c0*/  MEMBAR.ALL.CTA ;  /* 0x0000000000007992 */ /* 0x0003ec0000008000 */
[----:B-1----:R-:W1:Y:S02]  /*20d0*/  FENCE.VIEW.ASYNC.S ;  /* 0x00000000000073c6 */ /* 0x002e640000000000 */
[----:B-1----:R-:W-:Y:S06]  /*20e0*/  BAR.SYNC.DEFER_BLOCKING 0x0 ;  /* 0x0000000000007b1d */ /* 0x002fec0000010000 */
[----:B------:R1:W-:Y:S01]  /*20f0*/  @UP1 UTMASTG.2D [UR12], [UR6] ;  /* 0x0000000c060013b5 */ /* 0x0003e20008008000 */
[----:B------:R0:W-:Y:S01]  /*2100*/  UTMACMDFLUSH ;  /* 0x00000000000079b7 */ /* 0x0001e20000000000 */
[----:B------:R-:W-:-:S04]  /*2110*/  DEPBAR.LE SB0, 0x0 ;  /* 0x000080000000791a */ /* 0x000fc80000000000 */
[----:B------:R-:W-:Y:S06]  /*2120*/  BAR.SYNC.DEFER_BLOCKING 0x0 ;  /* 0x0000000000007b1d */ /* 0x000fec0000010000 */
[----:B-1----:R-:W-:Y:S05]  /*2130*/  EXIT ;  /* 0x000000000000794d */ /* 0x002fea0003800000 */
.L_x_49:
[----:B------:R-:W1:Y:S02]  /*2140*/  SYNCS.PHASECHK.TRANS64.TRYWAIT P0, [UR13+0x6000], R2 ;  /* 0x00600002ff0075a7 */ /* 0x000e64000800014d */
[----:B-1----:R-:W-:Y:S05]  /*2150*/  @!P0 BRA `(.L_x_49) ;  /* 0xfffffffc00f88947 */ /* 0x002fea000383ffff */
[----:B------:R-:W-:Y:S05]  /*2160*/  BRA `(.L_x_51) ;  /* 0xfffffff400f87947 */ /* 0x000fea000383ffff */
.L_x_52:
[----:B------:R-:W-:-:S00]  /*2170*/  BRA `(.L_x_52) ;  /* 0xfffffffc00fc7947 */ /* 0x000fc0000383ffff */
[----:B------:R-:W-:-:S00]  /*2180*/  NOP ;  /* 0x0000000000007918 */ /* 0x000fc00000000000 */
[----:B------:R-:W-:-:S00]  /*2190*/  NOP ;  /* 0x0000000000007918 */ /* 0x000fc00000000000 */
[----:B------:R-:W-:-:S00]  /*21a0*/  NOP ;  /* 0x0000000000007918 */ /* 0x000fc00000000000 */
[----:B------:R-:W-:-:S00]  /*21b0*/  NOP ;  /* 0x0000000000007918 */ /* 0x000fc00000000000 */
[----:B------:R-:W-:-:S00]  /*21c0*/  NOP ;  /* 0x0000000000007918 */ /* 0x000fc00000000000 */
[----:B------:R-:W-:-:S00]  /*21d0*/  NOP ;  /* 0x0000000000007918 */ /* 0x000fc00000000000 */
[----:B------:R-:W-:-:S00]  /*21e0*/  NOP ;  /* 0x0000000000007918 */ /* 0x000fc00000000000 */
[----:B------:R-:W-:-:S00]  /*21f0*/  NOP ;  /* 0x0000000000007918 */ /* 0x000fc00000000000 */
.L_x_53:


//--------------------- .nv.shared.gluon_wgmma    --------------------------
	.section	.nv.shared.gluon_wgmma,"aw",@nobits
	.sectionflags	@""
	.align	16
	.zero		1024


//--------------------- .nv.shared.reserved.0     --------------------------
	.section	.nv.shared.reserved.0,"aw",@nobits
	.weak		__nv_reservedSMEM_offset_0_alias
	.size		__nv_reservedSMEM_offset_0_alias, 0, 0
	.other		__nv_reservedSMEM_offset_0_alias,@"STO_CUDA_RESERVED_SHARED STV_DEFAULT"
__nv_reservedSMEM_offset_0_alias:
	.zero		0


//--------------------- .nv.constant0.gluon_wgmma --------------------------
	.section	.nv.constant0.gluon_wgmma,"a",@progbits
	.sectionflags	@""
	.align	4
.nv.constant0.gluon_wgmma:
	.zero		608


//--------------------- SYMBOLS --------------------------

	.type		.nv.reservedSmem.offset0,@object
	.size		.nv.reservedSmem.offset0,0x4
